	.target	sm_90a

	.elftype	@"ET_EXEC"


//--------------------- .note.nv.tkinfo           --------------------------
	.section	.note.nv.tkinfo,"",@"SHT_NOTE"
	.sectionflags	@"SHF_NOTE_NV_TKINFO"
	.tkinfo
        /*0018*/ 	.word	0x00000002
        /*0030*/ 	.string	""
        /*0030*/ 	.string	"ptxas"
        /*0030*/ 	.string	"Cuda compilation tools, release 13.0, V13.0.88"
        /*0030*/ 	.string	"Build cuda_13.0.r13.0/compiler.36424714_0"
        /*0030*/ 	.string	"-arch sm_90a -m 64 "



//--------------------- .note.nv.cuinfo           --------------------------
	.section	.note.nv.cuinfo,"",@"SHT_NOTE"
	.sectionflags	@"SHF_NOTE_NV_CUINFO"
        /*0018*/ 	.short	0x0002
        /*001a*/ 	.short	0x005a
        /*001c*/ 	.short	0x0082
	.zero		2


//--------------------- .nv.info                  --------------------------
	.section	.nv.info,"",@"SHT_CUDA_INFO"
	.align	4


	//----- nvinfo : EIATTR_REGCOUNT
	.align		4
        /*0000*/ 	.byte	0x04, 0x2f
        /*0002*/ 	.short	(.L_16 - .L_15)
	.align		4
.L_15:
        /*0004*/ 	.word	index@(_ZN7cutlass13device_kernelINS_4gemm6kernel13GemmUniversalIN4cute5tupleIJiiiiEEENS1_10collective13CollectiveMmaINS1_39MainloopSm90TmaGmmaRmemAWarpSpecializedILi4ENS5_IJNS4_1CILi1EEESB_SB_EEENS1_35KernelTmaWarpSpecializedCooperativeEEENS5_IJNSA_ILi128EEENSA_ILi256EEESF_EEENS_12float_e4m3_tENS5_IJlSB_lEEENS_12float_e5m2_tENS5_IJSB_llEEENS4_8TiledMMAINS4_8MMA_AtomIJNS4_4SM904GMMA31MMA_64x256x32_F32E5M2E4M3_RS_TNILNSP_7ScaleInE1ELSR_1EEEEEENS4_6LayoutINS5_IJNSA_ILi2EEESB_SB_EEENS5_IJSB_NSA_ILi0EEESX_EEEEENS5_IJNS4_10UnderscoreES10_S10_EEEEENS4_13SM90_TMA_LOADENS4_14ComposedLayoutINS4_7SwizzleILi3ELi4ELi3EEENS4_18smem_ptr_flag_bitsILi8EEENSU_INS5_IJNSA_ILi8EEESF_EEENS5_IJSF_SB_EEEEEEEvNS4_8identityES13_NS14_IS16_S18_NSU_INS5_IJSF_S19_EEENS5_IJSB_SF_EEEEEEENS4_9Copy_AtomIJNS4_39AutoVectorizingCopyWithAssumedAlignmentILi128EEESK_EEES1E_EENS_8epilogue10collective6detail29Sm90TmaWarpSpecializedAdapterINS1P_15DefaultEpilogueISI_SJ_SJ_NS1O_6thread17LinearCombinationISI_Li1EffLNS1T_9ScaleType4KindE0ELNS_15FloatRoundStyleE2ESI_EENS1_15EpilogueDefaultEEEEEvvEEEEvNT_6ParamsE)
        /*0008*/ 	.word	0x000000a8


	//----- nvinfo : EIATTR_FRAME_SIZE
	.align		4
.L_16:
        /*000c*/ 	.byte	0x04, 0x11
        /*000e*/ 	.short	(.L_18 - .L_17)
	.align		4
.L_17:
        /*0010*/ 	.word	index@(_ZN7cutlass13device_kernelINS_4gemm6kernel13GemmUniversalIN4cute5tupleIJiiiiEEENS1_10collective13CollectiveMmaINS1_39MainloopSm90TmaGmmaRmemAWarpSpecializedILi4ENS5_IJNS4_1CILi1EEESB_SB_EEENS1_35KernelTmaWarpSpecializedCooperativeEEENS5_IJNSA_ILi128EEENSA_ILi256EEESF_EEENS_12float_e4m3_tENS5_IJlSB_lEEENS_12float_e5m2_tENS5_IJSB_llEEENS4_8TiledMMAINS4_8MMA_AtomIJNS4_4SM904GMMA31MMA_64x256x32_F32E5M2E4M3_RS_TNILNSP_7ScaleInE1ELSR_1EEEEEENS4_6LayoutINS5_IJNSA_ILi2EEESB_SB_EEENS5_IJSB_NSA_ILi0EEESX_EEEEENS5_IJNS4_10UnderscoreES10_S10_EEEEENS4_13SM90_TMA_LOADENS4_14ComposedLayoutINS4_7SwizzleILi3ELi4ELi3EEENS4_18smem_ptr_flag_bitsILi8EEENSU_INS5_IJNSA_ILi8EEESF_EEENS5_IJSF_SB_EEEEEEEvNS4_8identityES13_NS14_IS16_S18_NSU_INS5_IJSF_S19_EEENS5_IJSB_SF_EEEEEEENS4_9Copy_AtomIJNS4_39AutoVectorizingCopyWithAssumedAlignmentILi128EEESK_EEES1E_EENS_8epilogue10collective6detail29Sm90TmaWarpSpecializedAdapterINS1P_15DefaultEpilogueISI_SJ_SJ_NS1O_6thread17LinearCombinationISI_Li1EffLNS1T_9ScaleType4KindE0ELNS_15FloatRoundStyleE2ESI_EENS1_15EpilogueDefaultEEEEEvvEEEEvNT_6ParamsE)
        /*0014*/ 	.word	0x00000000


	//----- nvinfo : EIATTR_MIN_STACK_SIZE
	.align		4
.L_18:
        /*0018*/ 	.byte	0x04, 0x12
        /*001a*/ 	.short	(.L_20 - .L_19)
	.align		4
.L_19:
        /*001c*/ 	.word	index@(_ZN7cutlass13device_kernelINS_4gemm6kernel13GemmUniversalIN4cute5tupleIJiiiiEEENS1_10collective13CollectiveMmaINS1_39MainloopSm90TmaGmmaRmemAWarpSpecializedILi4ENS5_IJNS4_1CILi1EEESB_SB_EEENS1_35KernelTmaWarpSpecializedCooperativeEEENS5_IJNSA_ILi128EEENSA_ILi256EEESF_EEENS_12float_e4m3_tENS5_IJlSB_lEEENS_12float_e5m2_tENS5_IJSB_llEEENS4_8TiledMMAINS4_8MMA_AtomIJNS4_4SM904GMMA31MMA_64x256x32_F32E5M2E4M3_RS_TNILNSP_7ScaleInE1ELSR_1EEEEEENS4_6LayoutINS5_IJNSA_ILi2EEESB_SB_EEENS5_IJSB_NSA_ILi0EEESX_EEEEENS5_IJNS4_10UnderscoreES10_S10_EEEEENS4_13SM90_TMA_LOADENS4_14ComposedLayoutINS4_7SwizzleILi3ELi4ELi3EEENS4_18smem_ptr_flag_bitsILi8EEENSU_INS5_IJNSA_ILi8EEESF_EEENS5_IJSF_SB_EEEEEEEvNS4_8identityES13_NS14_IS16_S18_NSU_INS5_IJSF_S19_EEENS5_IJSB_SF_EEEEEEENS4_9Copy_AtomIJNS4_39AutoVectorizingCopyWithAssumedAlignmentILi128EEESK_EEES1E_EENS_8epilogue10collective6detail29Sm90TmaWarpSpecializedAdapterINS1P_15DefaultEpilogueISI_SJ_SJ_NS1O_6thread17LinearCombinationISI_Li1EffLNS1T_9ScaleType4KindE0ELNS_15FloatRoundStyleE2ESI_EENS1_15EpilogueDefaultEEEEEvvEEEEvNT_6ParamsE)
        /*0020*/ 	.word	0x00000000
.L_20:


//--------------------- .nv.compat                --------------------------
	.section	.nv.compat,"",@"SHT_CUDA_COMPAT_INFO"
	.align	4
        /*0000*/ 	.byte	0x02, 0x09, 0x01, 0x00, 0x02, 0x02, 0x04, 0x00, 0x02, 0x05, 0x05, 0x00, 0x03, 0x07, 0x01, 0x01
        /*0010*/ 	.byte	0x02, 0x03, 0x01, 0x00, 0x02, 0x06, 0x01, 0x00, 0x04, 0x0b, 0x08, 0x00, 0x00, 0x00, 0x00, 0x00
        /*0020*/ 	.byte	0x00, 0x00, 0x00, 0x00


//--------------------- .nv.info._ZN7cutlass13device_kernelINS_4gemm6kernel13GemmUniversalIN4cute5tupleIJiiiiEEENS1_10collective13CollectiveMmaINS1_39MainloopSm90TmaGmmaRmemAWarpSpecializedILi4ENS5_IJNS4_1CILi1EEESB_SB_EEENS1_35KernelTmaWarpSpecializedCooperativeEEENS5_IJNSA_ILi128EEENSA_ILi256EEESF_EEENS_12float_e4m3_tENS5_IJlSB_lEEENS_12float_e5m2_tENS5_IJSB_llEEENS4_8TiledMMAINS4_8MMA_AtomIJNS4_4SM904GMMA31MMA_64x256x32_F32E5M2E4M3_RS_TNILNSP_7ScaleInE1ELSR_1EEEEEENS4_6LayoutINS5_IJNSA_ILi2EEESB_SB_EEENS5_IJSB_NSA_ILi0EEESX_EEEEENS5_IJNS4_10UnderscoreES10_S10_EEEEENS4_13SM90_TMA_LOADENS4_14ComposedLayoutINS4_7SwizzleILi3ELi4ELi3EEENS4_18smem_ptr_flag_bitsILi8EEENSU_INS5_IJNSA_ILi8EEESF_EEENS5_IJSF_SB_EEEEEEEvNS4_8identityES13_NS14_IS16_S18_NSU_INS5_IJSF_S19_EEENS5_IJSB_SF_EEEEEEENS4_9Copy_AtomIJNS4_39AutoVectorizingCopyWithAssumedAlignmentILi128EEESK_EEES1E_EENS_8epilogue10collective6detail29Sm90TmaWarpSpecializedAdapterINS1P_15DefaultEpilogueISI_SJ_SJ_NS1O_6thread17LinearCombinationISI_Li1EffLNS1T_9ScaleType4KindE0ELNS_15FloatRoundStyleE2ESI_EENS1_15EpilogueDefaultEEEEEvvEEEEvNT_6ParamsE --------------------------
	.section	.nv.info._ZN7cutlass13device_kernelINS_4gemm6kernel13GemmUniversalIN4cute5tupleIJiiiiEEENS1_10collective13CollectiveMmaINS1_39MainloopSm90TmaGmmaRmemAWarpSpecializedILi4ENS5_IJNS4_1CILi1EEESB_SB_EEENS1_35KernelTmaWarpSpecializedCooperativeEEENS5_IJNSA_ILi128EEENSA_ILi256EEESF_EEENS_12float_e4m3_tENS5_IJlSB_lEEENS_12float_e5m2_tENS5_IJSB_llEEENS4_8TiledMMAINS4_8MMA_AtomIJNS4_4SM904GMMA31MMA_64x256x32_F32E5M2E4M3_RS_TNILNSP_7ScaleInE1ELSR_1EEEEEENS4_6LayoutINS5_IJNSA_ILi2EEESB_SB_EEENS5_IJSB_NSA_ILi0EEESX_EEEEENS5_IJNS4_10UnderscoreES10_S10_EEEEENS4_13SM90_TMA_LOADENS4_14ComposedLayoutINS4_7SwizzleILi3ELi4ELi3EEENS4_18smem_ptr_flag_bitsILi8EEENSU_INS5_IJNSA_ILi8EEESF_EEENS5_IJSF_SB_EEEEEEEvNS4_8identityES13_NS14_IS16_S18_NSU_INS5_IJSF_S19_EEENS5_IJSB_SF_EEEEEEENS4_9Copy_AtomIJNS4_39AutoVectorizingCopyWithAssumedAlignmentILi128EEESK_EEES1E_EENS_8epilogue10collective6detail29Sm90TmaWarpSpecializedAdapterINS1P_15DefaultEpilogueISI_SJ_SJ_NS1O_6thread17LinearCombinationISI_Li1EffLNS1T_9ScaleType4KindE0ELNS_15FloatRoundStyleE2ESI_EENS1_15EpilogueDefaultEEEEEvvEEEEvNT_6ParamsE,"",@"SHT_CUDA_INFO"
	.sectionflags	@""
	.align	4


	//----- nvinfo : EIATTR_CUDA_API_VERSION
	.align		4
        /*0000*/ 	.byte	0x04, 0x37
        /*0002*/ 	.short	(.L_22 - .L_21)
.L_21:
        /*0004*/ 	.word	0x00000082


	//----- nvinfo : EIATTR_KPARAM_INFO
	.align		4
.L_22:
        /*0008*/ 	.byte	0x04, 0x17
        /*000a*/ 	.short	(.L_24 - .L_23)
.L_23:
        /*000c*/ 	.word	0x00000000
        /*0010*/ 	.short	0x0000
        /*0012*/ 	.short	0x0070
        /*0014*/ 	.byte	0x00, 0xf0, 0x01, 0x10


	//----- nvinfo : EIATTR_SPARSE_MMA_MASK
	.align		4
.L_24:
        /*0018*/ 	.byte	0x03, 0x50
        /*001a*/ 	.short	0x0000


	//----- nvinfo : EIATTR_MAXREG_COUNT
	.align		4
        /*001c*/ 	.byte	0x03, 0x1b
        /*001e*/ 	.short	0x00a8


	//----- nvinfo : EIATTR_NUM_BARRIERS
	.align		4
        /*0020*/ 	.byte	0x02, 0x4c
        /*0022*/ 	.byte	0x01
	.zero		1


	//----- nvinfo : EIATTR_EXTERNS
	.align		4
        /*0024*/ 	.byte	0x04, 0x0f
        /*0026*/ 	.short	(.L_26 - .L_25)


	//   ....[0]....
	.align		4
.L_25:
        /*0028*/ 	.word	index@(__assertfail)


	//----- nvinfo : EIATTR_MERCURY_ISA_VERSION
	.align		4
.L_26:
        /*002c*/ 	.byte	0x03, 0x5f
        /*002e*/ 	.short	0x0101


	//----- nvinfo : EIATTR_INT_WARP_WIDE_INSTR_OFFSETS
	.align		4
        /*0030*/ 	.byte	0x04, 0x31
        /*0032*/ 	.short	(.L_28 - .L_27)


	//   ....[0]....
.L_27:
        /*0034*/ 	.word	0x000003b0


	//   ....[1]....
        /*0038*/ 	.word	0x000003e0


	//   ....[2]....
        /*003c*/ 	.word	0x000004c0


	//----- nvinfo : EIATTR_COOP_GROUP_MASK_REGIDS
	.align		4
.L_28:
        /*0040*/ 	.byte	0x04, 0x29
        /*0042*/ 	.short	(.L_30 - .L_29)


	//   ....[0]....
.L_29:
        /*0044*/ 	.word	0xffffffff


	//   ....[1]....
        /*0048*/ 	.word	0xffffffff


	//   ....[2]....
        /*004c*/ 	.word	0xffffffff


	//   ....[3]....
        /*0050*/ 	.word	0xffffffff


	//   ....[4]....
        /*0054*/ 	.word	0x0500000f


	//----- nvinfo : EIATTR_COOP_GROUP_INSTR_OFFSETS
	.align		4
.L_30:
        /*0058*/ 	.byte	0x04, 0x28
        /*005a*/ 	.short	(.L_32 - .L_31)


	//   ....[0]....
.L_31:
        /*005c*/ 	.word	0x00000060


	//   ....[1]....
        /*0060*/ 	.word	0x00000070


	//   ....[2]....
        /*0064*/ 	.word	0x00000130


	//   ....[3]....
        /*0068*/ 	.word	0x000002c0


	//   ....[4]....
        /*006c*/ 	.word	0x0000e3d0


	//----- nvinfo : EIATTR_REG_RECONFIG
	.align		4
.L_32:
        /*0070*/ 	.byte	0x01, 0x54
	.zero		2


	//----- nvinfo : EIATTR_SYSCALL_OFFSETS
	.align		4
        /*0074*/ 	.byte	0x04, 0x46
        /*0076*/ 	.short	(.L_34 - .L_33)


	//   ....[0]....
.L_33:
        /*0078*/ 	.word	0x00001070


	//   ....[1]....
        /*007c*/ 	.word	0x000011d0


	//   ....[2]....
        /*0080*/ 	.word	0x000012c0


	//   ....[3]....
        /*0084*/ 	.word	0x0000d4a0


	//   ....[4]....
        /*0088*/ 	.word	0x0000d5d0


	//----- nvinfo : EIATTR_MBARRIER_INSTR_OFFSETS
	.align		4
.L_34:
        /*008c*/ 	.byte	0x04, 0x39
        /*008e*/ 	.short	(.L_36 - .L_35)


	//   ....[0]....
.L_35:
        /*0090*/ 	.word	0x00000230
        /*0094*/ 	.word	0x000000ff
        /*0098*/ 	.word	0x00000000
        /*009c*/ 	.short	0x0100
        /*009e*/ 	.byte	0x08
	.zero		1


	//   ....[1]....
        /*00a0*/ 	.word	0x00000240
        /*00a4*/ 	.word	0x000000ff
        /*00a8*/ 	.word	0x00000020
        /*00ac*/ 	.short	0x0100
        /*00ae*/ 	.byte	0x08
	.zero		1


	//   ....[2]....
        /*00b0*/ 	.word	0x00000250
        /*00b4*/ 	.word	0x000000ff
        /*00b8*/ 	.word	0x00000008
        /*00bc*/ 	.short	0x0100
        /*00be*/ 	.byte	0x08
	.zero		1


	//   ....[3]....
        /*00c0*/ 	.word	0x00000260
        /*00c4*/ 	.word	0x000000ff
        /*00c8*/ 	.word	0x00000028
        /*00cc*/ 	.short	0x0100
        /*00ce*/ 	.byte	0x08
	.zero		1


	//   ....[4]....
        /*00d0*/ 	.word	0x00000270
        /*00d4*/ 	.word	0x000000ff
        /*00d8*/ 	.word	0x00000010
        /*00dc*/ 	.short	0x0100
        /*00de*/ 	.byte	0x08
	.zero		1


	//   ....[5]....
        /*00e0*/ 	.word	0x00000280
        /*00e4*/ 	.word	0x000000ff
        /*00e8*/ 	.word	0x00000030
        /*00ec*/ 	.short	0x0100
        /*00ee*/ 	.byte	0x08
	.zero		1


	//   ....[6]....
        /*00f0*/ 	.word	0x00000290
        /*00f4*/ 	.word	0x000000ff
        /*00f8*/ 	.word	0x00000018
        /*00fc*/ 	.short	0x0100
        /*00fe*/ 	.byte	0x08
	.zero		1


	//   ....[7]....
        /*0100*/ 	.word	0x000002a0
        /*0104*/ 	.word	0x000000ff
        /*0108*/ 	.word	0x00000038
        /*010c*/ 	.short	0x0100
        /*010e*/ 	.byte	0x08
	.zero		1


	//   ....[8]....
        /*0110*/ 	.word	0x00000530
        /*0114*/ 	.word	0x000000ff
        /*0118*/ 	.word	0x00000050
        /*011c*/ 	.short	0x0100
        /*011e*/ 	.byte	0x06
	.zero		1


	//   ....[9]....
        /*0120*/ 	.word	0x00000590
        /*0124*/ 	.word	0x000000ff
        /*0128*/ 	.word	0x00000058
        /*012c*/ 	.short	0x0100
        /*012e*/ 	.byte	0x06
	.zero		1


	//   ....[10]....
        /*0130*/ 	.word	0x000013d0
        /*0134*/ 	.word	0x00000004
        /*0138*/ 	.word	0x00000000
        /*013c*/ 	.short	0x010a
        /*013e*/ 	.byte	0x3f
	.zero		1


	//   ....[11]....
        /*0140*/ 	.word	0x00001410
        /*0144*/ 	.word	0x00000004
        /*0148*/ 	.word	0x00000000
        /*014c*/ 	.short	0x010a
        /*014e*/ 	.byte	0x3f
	.zero		1


	//   ....[12]....
        /*0150*/ 	.word	0x00001610
        /*0154*/ 	.word	0x00000007
        /*0158*/ 	.word	0x00000000
        /*015c*/ 	.short	0x010a
        /*015e*/ 	.byte	0x3f
	.zero		1


	//   ....[13]....
        /*0160*/ 	.word	0x00001fe0
        /*0164*/ 	.word	0x00000007
        /*0168*/ 	.word	0x00000000
        /*016c*/ 	.short	0x010a
        /*016e*/ 	.byte	0x3f
	.zero		1


	//   ....[14]....
        /*0170*/ 	.word	0x000023b0
        /*0174*/ 	.word	0x0000000a
        /*0178*/ 	.word	0x00000000
        /*017c*/ 	.short	0x010a
        /*017e*/ 	.byte	0x3f
	.zero		1


	//   ....[15]....
        /*0180*/ 	.word	0x00002860
        /*0184*/ 	.word	0x0000000b
        /*0188*/ 	.word	0x00000000
        /*018c*/ 	.short	0x0101
        /*018e*/ 	.byte	0x3f
	.zero		1


	//   ....[16]....
        /*0190*/ 	.word	0x00002b50
        /*0194*/ 	.word	0x0000000a
        /*0198*/ 	.word	0x00000000
        /*019c*/ 	.short	0x010a
        /*019e*/ 	.byte	0x3f
	.zero		1


	//   ....[17]....
        /*01a0*/ 	.word	0x00003320
        /*01a4*/ 	.word	0x00000007
        /*01a8*/ 	.word	0x00000000
        /*01ac*/ 	.short	0x0101
        /*01ae*/ 	.byte	0x3f
	.zero		1


	//   ....[18]....
        /*01b0*/ 	.word	0x00003680
        /*01b4*/ 	.word	0x00000000
        /*01b8*/ 	.word	0x00000000
        /*01bc*/ 	.short	0x0101
        /*01be*/ 	.byte	0x3f
	.zero		1


	//   ....[19]....
        /*01c0*/ 	.word	0x0000d6a0
        /*01c4*/ 	.word	0x00000007
        /*01c8*/ 	.word	0x00000020
        /*01cc*/ 	.short	0x010a
        /*01ce*/ 	.byte	0x3f
	.zero		1


	//   ....[20]....
        /*01d0*/ 	.word	0x0000da90
        /*01d4*/ 	.word	0x00000003
        /*01d8*/ 	.word	0x00000058
        /*01dc*/ 	.short	0x0101
        /*01de*/ 	.byte	0x3f
	.zero		1


	//   ....[21]....
        /*01e0*/ 	.word	0x0000e190
        /*01e4*/ 	.word	0x00000005
        /*01e8*/ 	.word	0x00000000
        /*01ec*/ 	.short	0x010a
        /*01ee*/ 	.byte	0x3f
	.zero		1


	//   ....[22]....
        /*01f0*/ 	.word	0x0000e210
        /*01f4*/ 	.word	0x00000007
        /*01f8*/ 	.word	0x00000000
        /*01fc*/ 	.short	0x010a
        /*01fe*/ 	.byte	0x3f
	.zero		1


	//   ....[23]....
        /*0200*/ 	.word	0x0000e2a0
        /*0204*/ 	.word	0x00000006
        /*0208*/ 	.word	0x00000000
        /*020c*/ 	.short	0x010a
        /*020e*/ 	.byte	0x3f
	.zero		1


	//   ....[24]....
        /*0210*/ 	.word	0x0000e330
        /*0214*/ 	.word	0x00000003
        /*0218*/ 	.word	0x00000000
        /*021c*/ 	.short	0x010a
        /*021e*/ 	.byte	0x3f
	.zero		1


	//   ....[25]....
        /*0220*/ 	.word	0x0000e400
        /*0224*/ 	.word	0x00000004
        /*0228*/ 	.word	0x00000000
        /*022c*/ 	.short	0x010a
        /*022e*/ 	.byte	0x3f
	.zero		1


	//   ....[26]....
        /*0230*/ 	.word	0x0000e450
        /*0234*/ 	.word	0x00000007
        /*0238*/ 	.word	0x00000000
        /*023c*/ 	.short	0x010a
        /*023e*/ 	.byte	0x3f
	.zero		1


	//   ....[27]....
        /*0240*/ 	.word	0x0000e4a0
        /*0244*/ 	.word	0x0000000a
        /*0248*/ 	.word	0x00000000
        /*024c*/ 	.short	0x010a
        /*024e*/ 	.byte	0x3f
	.zero		1


	//   ....[28]....
        /*0250*/ 	.word	0x0000e570
        /*0254*/ 	.word	0x00000007
        /*0258*/ 	.word	0x00000020
        /*025c*/ 	.short	0x010a
        /*025e*/ 	.byte	0x3f
	.zero		1


	//   ....[29]....
        /*0260*/ 	.word	0x0000e640
        /*0264*/ 	.word	0x00000005
        /*0268*/ 	.word	0x00000000
        /*026c*/ 	.short	0x010a
        /*026e*/ 	.byte	0x3f
	.zero		1


	//   ....[30]....
        /*0270*/ 	.word	0x0000e690
        /*0274*/ 	.word	0x00000007
        /*0278*/ 	.word	0x00000000
        /*027c*/ 	.short	0x010a
        /*027e*/ 	.byte	0x3f
	.zero		1


	//   ....[31]....
        /*0280*/ 	.word	0x0000e6e0
        /*0284*/ 	.word	0x00000006
        /*0288*/ 	.word	0x00000000
        /*028c*/ 	.short	0x010a
        /*028e*/ 	.byte	0x3f
	.zero		1


	//----- nvinfo : EIATTR_NUM_MBARRIERS
	.align		4
.L_36:
        /*0290*/ 	.byte	0x03, 0x38
        /*0292*/ 	.short	0x000a


	//----- nvinfo : EIATTR_EXIT_INSTR_OFFSETS
	.align		4
        /*0294*/ 	.byte	0x04, 0x1c
        /*0296*/ 	.short	(.L_38 - .L_37)


	//   ....[0]....
.L_37:
        /*0298*/ 	.word	0x000005e0


	//   ....[1]....
        /*029c*/ 	.word	0x00000ea0


	//   ....[2]....
        /*02a0*/ 	.word	0x0000ca90


	//   ....[3]....
        /*02a4*/ 	.word	0x0000d0b0


	//   ....[4]....
        /*02a8*/ 	.word	0x0000e380


	//----- nvinfo : EIATTR_MAX_THREADS
	.align		4
.L_38:
        /*02ac*/ 	.byte	0x04, 0x05
        /*02ae*/ 	.short	(.L_40 - .L_39)
.L_39:
        /*02b0*/ 	.word	0x00000180
        /*02b4*/ 	.word	0x00000001
        /*02b8*/ 	.word	0x00000001


	//----- nvinfo : EIATTR_CRS_STACK_SIZE
	.align		4
.L_40:
        /*02bc*/ 	.byte	0x04, 0x1e
        /*02be*/ 	.short	(.L_42 - .L_41)
.L_41:
        /*02c0*/ 	.word	0x00000000


	//----- nvinfo : EIATTR_CBANK_PARAM_SIZE
	.align		4
.L_42:
        /*02c4*/ 	.byte	0x03, 0x19
        /*02c6*/ 	.short	0x0470


	//----- nvinfo : EIATTR_PARAM_CBANK
	.align		4
        /*02c8*/ 	.byte	0x04, 0x0a
        /*02ca*/ 	.short	(.L_44 - .L_43)
	.align		4
.L_43:
        /*02cc*/ 	.word	index@(.nv.constant0._ZN7cutlass13device_kernelINS_4gemm6kernel13GemmUniversalIN4cute5tupleIJiiiiEEENS1_10collective13CollectiveMmaINS1_39MainloopSm90TmaGmmaRmemAWarpSpecializedILi4ENS5_IJNS4_1CILi1EEESB_SB_EEENS1_35KernelTmaWarpSpecializedCooperativeEEENS5_IJNSA_ILi128EEENSA_ILi256EEESF_EEENS_12float_e4m3_tENS5_IJlSB_lEEENS_12float_e5m2_tENS5_IJSB_llEEENS4_8TiledMMAINS4_8MMA_AtomIJNS4_4SM904GMMA31MMA_64x256x32_F32E5M2E4M3_RS_TNILNSP_7ScaleInE1ELSR_1EEEEEENS4_6LayoutINS5_IJNSA_ILi2EEESB_SB_EEENS5_IJSB_NSA_ILi0EEESX_EEEEENS5_IJNS4_10UnderscoreES10_S10_EEEEENS4_13SM90_TMA_LOADENS4_14ComposedLayoutINS4_7SwizzleILi3ELi4ELi3EEENS4_18smem_ptr_flag_bitsILi8EEENSU_INS5_IJNSA_ILi8EEESF_EEENS5_IJSF_SB_EEEEEEEvNS4_8identityES13_NS14_IS16_S18_NSU_INS5_IJSF_S19_EEENS5_IJSB_SF_EEEEEEENS4_9Copy_AtomIJNS4_39AutoVectorizingCopyWithAssumedAlignmentILi128EEESK_EEES1E_EENS_8epilogue10collective6detail29Sm90TmaWarpSpecializedAdapterINS1P_15DefaultEpilogueISI_SJ_SJ_NS1O_6thread17LinearCombinationISI_Li1EffLNS1T_9ScaleType4KindE0ELNS_15FloatRoundStyleE2ESI_EENS1_15EpilogueDefaultEEEEEvvEEEEvNT_6ParamsE)
        /*02d0*/ 	.short	0x0210
        /*02d2*/ 	.short	0x0470


	//----- nvinfo : EIATTR_SW_WAR
	.align		4
.L_44:
        /*02d4*/ 	.byte	0x04, 0x36
        /*02d6*/ 	.short	(.L_46 - .L_45)
.L_45:
        /*02d8*/ 	.word	0x00000008
.L_46:


//--------------------- .nv.callgraph             --------------------------
	.section	.nv.callgraph,"",@"SHT_CUDA_CALLGRAPH"
	.align	4
	.sectionentsize	8
	.align		4
        /*0000*/ 	.word	0x00000000
	.align		4
        /*0004*/ 	.word	0xffffffff
	.align		4
        /*0008*/ 	.word	index@(_ZN7cutlass13device_kernelINS_4gemm6kernel13GemmUniversalIN4cute5tupleIJiiiiEEENS1_10collective13CollectiveMmaINS1_39MainloopSm90TmaGmmaRmemAWarpSpecializedILi4ENS5_IJNS4_1CILi1EEESB_SB_EEENS1_35KernelTmaWarpSpecializedCooperativeEEENS5_IJNSA_ILi128EEENSA_ILi256EEESF_EEENS_12float_e4m3_tENS5_IJlSB_lEEENS_12float_e5m2_tENS5_IJSB_llEEENS4_8TiledMMAINS4_8MMA_AtomIJNS4_4SM904GMMA31MMA_64x256x32_F32E5M2E4M3_RS_TNILNSP_7ScaleInE1ELSR_1EEEEEENS4_6LayoutINS5_IJNSA_ILi2EEESB_SB_EEENS5_IJSB_NSA_ILi0EEESX_EEEEENS5_IJNS4_10UnderscoreES10_S10_EEEEENS4_13SM90_TMA_LOADENS4_14ComposedLayoutINS4_7SwizzleILi3ELi4ELi3EEENS4_18smem_ptr_flag_bitsILi8EEENSU_INS5_IJNSA_ILi8EEESF_EEENS5_IJSF_SB_EEEEEEEvNS4_8identityES13_NS14_IS16_S18_NSU_INS5_IJSF_S19_EEENS5_IJSB_SF_EEEEEEENS4_9Copy_AtomIJNS4_39AutoVectorizingCopyWithAssumedAlignmentILi128EEESK_EEES1E_EENS_8epilogue10collective6detail29Sm90TmaWarpSpecializedAdapterINS1P_15DefaultEpilogueISI_SJ_SJ_NS1O_6thread17LinearCombinationISI_Li1EffLNS1T_9ScaleType4KindE0ELNS_15FloatRoundStyleE2ESI_EENS1_15EpilogueDefaultEEEEEvvEEEEvNT_6ParamsE)
	.align		4
        /*000c*/ 	.word	index@(__assertfail)
	.align		4
        /*0010*/ 	.word	0x00000000
	.align		4
        /*0014*/ 	.word	0xfffffffe
	.align		4
        /*0018*/ 	.word	0x00000000
	.align		4
        /*001c*/ 	.word	0xfffffffd
	.align		4
        /*0020*/ 	.word	0x00000000
	.align		4
        /*0024*/ 	.word	0xfffffffc


//--------------------- .nv.constant4             --------------------------
	.section	.nv.constant4,"a",@progbits
	.align	8
	.align		8
.nv.constant4:
        /*0000*/ 	.dword	__assertfail
	.align		8
        /*0008*/ 	.dword	__unnamed_1
	.align		8
        /*0010*/ 	.dword	__unnamed_2
	.align		8
        /*0018*/ 	.dword	_ZN40_INTERNAL_31e1ee07_4_k_cu_40c9a0b1_302354cuda3std3__45__cpo5beginE
	.align		8
        /*0020*/ 	.dword	_ZN40_INTERNAL_31e1ee07_4_k_cu_40c9a0b1_302354cuda3std3__45__cpo3endE
	.align		8
        /*0028*/ 	.dword	_ZN40_INTERNAL_31e1ee07_4_k_cu_40c9a0b1_302354cuda3std3__45__cpo6cbeginE
	.align		8
        /*0030*/ 	.dword	_ZN40_INTERNAL_31e1ee07_4_k_cu_40c9a0b1_302354cuda3std3__45__cpo4cendE
	.align		8
        /*0038*/ 	.dword	_ZN40_INTERNAL_31e1ee07_4_k_cu_40c9a0b1_302354cuda3std3__442_GLOBAL__N__31e1ee07_4_k_cu_40c9a0b1_302356ignoreE
	.align		8
        /*0040*/ 	.dword	_ZN40_INTERNAL_31e1ee07_4_k_cu_40c9a0b1_302354cuda3std3__419piecewise_constructE
	.align		8
        /*0048*/ 	.dword	_ZN40_INTERNAL_31e1ee07_4_k_cu_40c9a0b1_302354cuda3std3__48in_placeE
	.align		8
        /*0050*/ 	.dword	_ZN40_INTERNAL_31e1ee07_4_k_cu_40c9a0b1_302354cuda3std6ranges3__45__cpo4swapE
	.align		8
        /*0058*/ 	.dword	_ZN40_INTERNAL_31e1ee07_4_k_cu_40c9a0b1_302354cuda3std6ranges3__45__cpo9iter_moveE
	.align		8
        /*0060*/ 	.dword	_ZN40_INTERNAL_31e1ee07_4_k_cu_40c9a0b1_302354cute7productE
	.align		8
        /*0068*/ 	.dword	_ZN40_INTERNAL_31e1ee07_4_k_cu_40c9a0b1_302354cute1_E
	.align		8
        /*0070*/ 	.dword	$str$24
	.align		8
        /*0078*/ 	.dword	$str$25


//--------------------- .text._ZN7cutlass13device_kernelINS_4gemm6kernel13GemmUniversalIN4cute5tupleIJiiiiEEENS1_10collective13CollectiveMmaINS1_39MainloopSm90TmaGmmaRmemAWarpSpecializedILi4ENS5_IJNS4_1CILi1EEESB_SB_EEENS1_35KernelTmaWarpSpecializedCooperativeEEENS5_IJNSA_ILi128EEENSA_ILi256EEESF_EEENS_12float_e4m3_tENS5_IJlSB_lEEENS_12float_e5m2_tENS5_IJSB_llEEENS4_8TiledMMAINS4_8MMA_AtomIJNS4_4SM904GMMA31MMA_64x256x32_F32E5M2E4M3_RS_TNILNSP_7ScaleInE1ELSR_1EEEEEENS4_6LayoutINS5_IJNSA_ILi2EEESB_SB_EEENS5_IJSB_NSA_ILi0EEESX_EEEEENS5_IJNS4_10UnderscoreES10_S10_EEEEENS4_13SM90_TMA_LOADENS4_14ComposedLayoutINS4_7SwizzleILi3ELi4ELi3EEENS4_18smem_ptr_flag_bitsILi8EEENSU_INS5_IJNSA_ILi8EEESF_EEENS5_IJSF_SB_EEEEEEEvNS4_8identityES13_NS14_IS16_S18_NSU_INS5_IJSF_S19_EEENS5_IJSB_SF_EEEEEEENS4_9Copy_AtomIJNS4_39AutoVectorizingCopyWithAssumedAlignmentILi128EEESK_EEES1E_EENS_8epilogue10collective6detail29Sm90TmaWarpSpecializedAdapterINS1P_15DefaultEpilogueISI_SJ_SJ_NS1O_6thread17LinearCombinationISI_Li1EffLNS1T_9ScaleType4KindE0ELNS_15FloatRoundStyleE2ESI_EENS1_15EpilogueDefaultEEEEEvvEEEEvNT_6ParamsE --------------------------
	.section	.text._ZN7cutlass13device_kernelINS_4gemm6kernel13GemmUniversalIN4cute5tupleIJiiiiEEENS1_10collective13CollectiveMmaINS1_39MainloopSm90TmaGmmaRmemAWarpSpecializedILi4ENS5_IJNS4_1CILi1EEESB_SB_EEENS1_35KernelTmaWarpSpecializedCooperativeEEENS5_IJNSA_ILi128EEENSA_ILi256EEESF_EEENS_12float_e4m3_tENS5_IJlSB_lEEENS_12float_e5m2_tENS5_IJSB_llEEENS4_8TiledMMAINS4_8MMA_AtomIJNS4_4SM904GMMA31MMA_64x256x32_F32E5M2E4M3_RS_TNILNSP_7ScaleInE1ELSR_1EEEEEENS4_6LayoutINS5_IJNSA_ILi2EEESB_SB_EEENS5_IJSB_NSA_ILi0EEESX_EEEEENS5_IJNS4_10UnderscoreES10_S10_EEEEENS4_13SM90_TMA_LOADENS4_14ComposedLayoutINS4_7SwizzleILi3ELi4ELi3EEENS4_18smem_ptr_flag_bitsILi8EEENSU_INS5_IJNSA_ILi8EEESF_EEENS5_IJSF_SB_EEEEEEEvNS4_8identityES13_NS14_IS16_S18_NSU_INS5_IJSF_S19_EEENS5_IJSB_SF_EEEEEEENS4_9Copy_AtomIJNS4_39AutoVectorizingCopyWithAssumedAlignmentILi128EEESK_EEES1E_EENS_8epilogue10collective6detail29Sm90TmaWarpSpecializedAdapterINS1P_15DefaultEpilogueISI_SJ_SJ_NS1O_6thread17LinearCombinationISI_Li1EffLNS1T_9ScaleType4KindE0ELNS_15FloatRoundStyleE2ESI_EENS1_15EpilogueDefaultEEEEEvvEEEEvNT_6ParamsE,"ax",@progbits
	.align	128
.text._ZN7cutlass13device_kernelINS_4gemm6kernel13GemmUniversalIN4cute5tupleIJiiiiEEENS1_10collective13CollectiveMmaINS1_39MainloopSm90TmaGmmaRmemAWarpSpecializedILi4ENS5_IJNS4_1CILi1EEESB_SB_EEENS1_35KernelTmaWarpSpecializedCooperativeEEENS5_IJNSA_ILi128EEENSA_ILi256EEESF_EEENS_12float_e4m3_tENS5_IJlSB_lEEENS_12float_e5m2_tENS5_IJSB_llEEENS4_8TiledMMAINS4_8MMA_AtomIJNS4_4SM904GMMA31MMA_64x256x32_F32E5M2E4M3_RS_TNILNSP_7ScaleInE1ELSR_1EEEEEENS4_6LayoutINS5_IJNSA_ILi2EEESB_SB_EEENS5_IJSB_NSA_ILi0EEESX_EEEEENS5_IJNS4_10UnderscoreES10_S10_EEEEENS4_13SM90_TMA_LOADENS4_14ComposedLayoutINS4_7SwizzleILi3ELi4ELi3EEENS4_18smem_ptr_flag_bitsILi8EEENSU_INS5_IJNSA_ILi8EEESF_EEENS5_IJSF_SB_EEEEEEEvNS4_8identityES13_NS14_IS16_S18_NSU_INS5_IJSF_S19_EEENS5_IJSB_SF_EEEEEEENS4_9Copy_AtomIJNS4_39AutoVectorizingCopyWithAssumedAlignmentILi128EEESK_EEES1E_EENS_8epilogue10collective6detail29Sm90TmaWarpSpecializedAdapterINS1P_15DefaultEpilogueISI_SJ_SJ_NS1O_6thread17LinearCombinationISI_Li1EffLNS1T_9ScaleType4KindE0ELNS_15FloatRoundStyleE2ESI_EENS1_15EpilogueDefaultEEEEEvvEEEEvNT_6ParamsE:
        .type           _ZN7cutlass13device_kernelINS_4gemm6kernel13GemmUniversalIN4cute5tupleIJiiiiEEENS1_10collective13CollectiveMmaINS1_39MainloopSm90TmaGmmaRmemAWarpSpecializedILi4ENS5_IJNS4_1CILi1EEESB_SB_EEENS1_35KernelTmaWarpSpecializedCooperativeEEENS5_IJNSA_ILi128EEENSA_ILi256EEESF_EEENS_12float_e4m3_tENS5_IJlSB_lEEENS_12float_e5m2_tENS5_IJSB_llEEENS4_8TiledMMAINS4_8MMA_AtomIJNS4_4SM904GMMA31MMA_64x256x32_F32E5M2E4M3_RS_TNILNSP_7ScaleInE1ELSR_1EEEEEENS4_6LayoutINS5_IJNSA_ILi2EEESB_SB_EEENS5_IJSB_NSA_ILi0EEESX_EEEEENS5_IJNS4_10UnderscoreES10_S10_EEEEENS4_13SM90_TMA_LOADENS4_14ComposedLayoutINS4_7SwizzleILi3ELi4ELi3EEENS4_18smem_ptr_flag_bitsILi8EEENSU_INS5_IJNSA_ILi8EEESF_EEENS5_IJSF_SB_EEEEEEEvNS4_8identityES13_NS14_IS16_S18_NSU_INS5_IJSF_S19_EEENS5_IJSB_SF_EEEEEEENS4_9Copy_AtomIJNS4_39AutoVectorizingCopyWithAssumedAlignmentILi128EEESK_EEES1E_EENS_8epilogue10collective6detail29Sm90TmaWarpSpecializedAdapterINS1P_15DefaultEpilogueISI_SJ_SJ_NS1O_6thread17LinearCombinationISI_Li1EffLNS1T_9ScaleType4KindE0ELNS_15FloatRoundStyleE2ESI_EENS1_15EpilogueDefaultEEEEEvvEEEEvNT_6ParamsE,@function
        .size           _ZN7cutlass13device_kernelINS_4gemm6kernel13GemmUniversalIN4cute5tupleIJiiiiEEENS1_10collective13CollectiveMmaINS1_39MainloopSm90TmaGmmaRmemAWarpSpecializedILi4ENS5_IJNS4_1CILi1EEESB_SB_EEENS1_35KernelTmaWarpSpecializedCooperativeEEENS5_IJNSA_ILi128EEENSA_ILi256EEESF_EEENS_12float_e4m3_tENS5_IJlSB_lEEENS_12float_e5m2_tENS5_IJSB_llEEENS4_8TiledMMAINS4_8MMA_AtomIJNS4_4SM904GMMA31MMA_64x256x32_F32E5M2E4M3_RS_TNILNSP_7ScaleInE1ELSR_1EEEEEENS4_6LayoutINS5_IJNSA_ILi2EEESB_SB_EEENS5_IJSB_NSA_ILi0EEESX_EEEEENS5_IJNS4_10UnderscoreES10_S10_EEEEENS4_13SM90_TMA_LOADENS4_14ComposedLayoutINS4_7SwizzleILi3ELi4ELi3EEENS4_18smem_ptr_flag_bitsILi8EEENSU_INS5_IJNSA_ILi8EEESF_EEENS5_IJSF_SB_EEEEEEEvNS4_8identityES13_NS14_IS16_S18_NSU_INS5_IJSF_S19_EEENS5_IJSB_SF_EEEEEEENS4_9Copy_AtomIJNS4_39AutoVectorizingCopyWithAssumedAlignmentILi128EEESK_EEES1E_EENS_8epilogue10collective6detail29Sm90TmaWarpSpecializedAdapterINS1P_15DefaultEpilogueISI_SJ_SJ_NS1O_6thread17LinearCombinationISI_Li1EffLNS1T_9ScaleType4KindE0ELNS_15FloatRoundStyleE2ESI_EENS1_15EpilogueDefaultEEEEEvvEEEEvNT_6ParamsE,(.L_x_341 - _ZN7cutlass13device_kernelINS_4gemm6kernel13GemmUniversalIN4cute5tupleIJiiiiEEENS1_10collective13CollectiveMmaINS1_39MainloopSm90TmaGmmaRmemAWarpSpecializedILi4ENS5_IJNS4_1CILi1EEESB_SB_EEENS1_35KernelTmaWarpSpecializedCooperativeEEENS5_IJNSA_ILi128EEENSA_ILi256EEESF_EEENS_12float_e4m3_tENS5_IJlSB_lEEENS_12float_e5m2_tENS5_IJSB_llEEENS4_8TiledMMAINS4_8MMA_AtomIJNS4_4SM904GMMA31MMA_64x256x32_F32E5M2E4M3_RS_TNILNSP_7ScaleInE1ELSR_1EEEEEENS4_6LayoutINS5_IJNSA_ILi2EEESB_SB_EEENS5_IJSB_NSA_ILi0EEESX_EEEEENS5_IJNS4_10UnderscoreES10_S10_EEEEENS4_13SM90_TMA_LOADENS4_14ComposedLayoutINS4_7SwizzleILi3ELi4ELi3EEENS4_18smem_ptr_flag_bitsILi8EEENSU_INS5_IJNSA_ILi8EEESF_EEENS5_IJSF_SB_EEEEEEEvNS4_8identityES13_NS14_IS16_S18_NSU_INS5_IJSF_S19_EEENS5_IJSB_SF_EEEEEEENS4_9Copy_AtomIJNS4_39AutoVectorizingCopyWithAssumedAlignmentILi128EEESK_EEES1E_EENS_8epilogue10collective6detail29Sm90TmaWarpSpecializedAdapterINS1P_15DefaultEpilogueISI_SJ_SJ_NS1O_6thread17LinearCombinationISI_Li1EffLNS1T_9ScaleType4KindE0ELNS_15FloatRoundStyleE2ESI_EENS1_15EpilogueDefaultEEEEEvvEEEEvNT_6ParamsE)
        .other          _ZN7cutlass13device_kernelINS_4gemm6kernel13GemmUniversalIN4cute5tupleIJiiiiEEENS1_10collective13CollectiveMmaINS1_39MainloopSm90TmaGmmaRmemAWarpSpecializedILi4ENS5_IJNS4_1CILi1EEESB_SB_EEENS1_35KernelTmaWarpSpecializedCooperativeEEENS5_IJNSA_ILi128EEENSA_ILi256EEESF_EEENS_12float_e4m3_tENS5_IJlSB_lEEENS_12float_e5m2_tENS5_IJSB_llEEENS4_8TiledMMAINS4_8MMA_AtomIJNS4_4SM904GMMA31MMA_64x256x32_F32E5M2E4M3_RS_TNILNSP_7ScaleInE1ELSR_1EEEEEENS4_6LayoutINS5_IJNSA_ILi2EEESB_SB_EEENS5_IJSB_NSA_ILi0EEESX_EEEEENS5_IJNS4_10UnderscoreES10_S10_EEEEENS4_13SM90_TMA_LOADENS4_14ComposedLayoutINS4_7SwizzleILi3ELi4ELi3EEENS4_18smem_ptr_flag_bitsILi8EEENSU_INS5_IJNSA_ILi8EEESF_EEENS5_IJSF_SB_EEEEEEEvNS4_8identityES13_NS14_IS16_S18_NSU_INS5_IJSF_S19_EEENS5_IJSB_SF_EEEEEEENS4_9Copy_AtomIJNS4_39AutoVectorizingCopyWithAssumedAlignmentILi128EEESK_EEES1E_EENS_8epilogue10collective6detail29Sm90TmaWarpSpecializedAdapterINS1P_15DefaultEpilogueISI_SJ_SJ_NS1O_6thread17LinearCombinationISI_Li1EffLNS1T_9ScaleType4KindE0ELNS_15FloatRoundStyleE2ESI_EENS1_15EpilogueDefaultEEEEEvvEEEEvNT_6ParamsE,@"STO_CUDA_ENTRY STV_DEFAULT"
_ZN7cutlass13device_kernelINS_4gemm6kernel13GemmUniversalIN4cute5tupleIJiiiiEEENS1_10collective13CollectiveMmaINS1_39MainloopSm90TmaGmmaRmemAWarpSpecializedILi4ENS5_IJNS4_1CILi1EEESB_SB_EEENS1_35KernelTmaWarpSpecializedCooperativeEEENS5_IJNSA_ILi128EEENSA_ILi256EEESF_EEENS_12float_e4m3_tENS5_IJlSB_lEEENS_12float_e5m2_tENS5_IJSB_llEEENS4_8TiledMMAINS4_8MMA_AtomIJNS4_4SM904GMMA31MMA_64x256x32_F32E5M2E4M3_RS_TNILNSP_7ScaleInE1ELSR_1EEEEEENS4_6LayoutINS5_IJNSA_ILi2EEESB_SB_EEENS5_IJSB_NSA_ILi0EEESX_EEEEENS5_IJNS4_10UnderscoreES10_S10_EEEEENS4_13SM90_TMA_LOADENS4_14ComposedLayoutINS4_7SwizzleILi3ELi4ELi3EEENS4_18smem_ptr_flag_bitsILi8EEENSU_INS5_IJNSA_ILi8EEESF_EEENS5_IJSF_SB_EEEEEEEvNS4_8identityES13_NS14_IS16_S18_NSU_INS5_IJSF_S19_EEENS5_IJSB_SF_EEEEEEENS4_9Copy_AtomIJNS4_39AutoVectorizingCopyWithAssumedAlignmentILi128EEESK_EEES1E_EENS_8epilogue10collective6detail29Sm90TmaWarpSpecializedAdapterINS1P_15DefaultEpilogueISI_SJ_SJ_NS1O_6thread17LinearCombinationISI_Li1EffLNS1T_9ScaleType4KindE0ELNS_15FloatRoundStyleE2ESI_EENS1_15EpilogueDefaultEEEEEvvEEEEvNT_6ParamsE:
[----:B------:R-:W0:Y:S01]  /*0000*/  LDC R1, c[0x0][0x28] ;  /* 0x00000a00ff017b82 */ /* 0x000e220000000800 */
[----:B------:R-:W1:Y:S01]  /*0010*/  S2R R18, SR_TID.X ;  /* 0x0000000000127919 */ /* 0x000e620000002100 */
[----:B------:R-:W-:Y:S01]  /*0020*/  ELECT P0, URZ, PT ;  /* 0x00000000003f782f */ /* 0x000fe20003800000 */
[----:B------:R-:W-:Y:S01]  /*0030*/  BSSY B0, `(.L_x_0) ;  /* 0x000000f000007945 */ /* 0x000fe20003800000 */
[--C-:B-1----:R-:W-:Y:S02]  /*0040*/  SHF.R.U32.HI R0, RZ, 0x5, R18.reuse ;  /* 0x00000005ff007819 */ /* 0x102fe40000011612 */
[----:B------:R-:W-:-:S03]  /*0050*/  SHF.R.U32.HI R2, RZ, 0x7, R18 ;  /* 0x00000007ff027819 */ /* 0x000fc60000011612 */
[----:B------:R-:W1:Y:S04]  /*0060*/  SHFL.IDX PT, R5, R0, RZ, 0x1f ;  /* 0x00001fff00057589 */ /* 0x000e6800000e0000 */
[----:B------:R2:W3:Y:S01]  /*0070*/  SHFL.IDX PT, R8, R2, RZ, 0x1f ;  /* 0x00001fff02087589 */ /* 0x0004e200000e0000 */
[----:B-1----:R-:W-:-:S13]  /*0080*/  ISETP.NE.OR P0, PT, R5, RZ, !P0 ;  /* 0x000000ff0500720c */ /* 0x002fda0004705670 */
[----:B0-23--:R-:W-:Y:S05]  /*0090*/  @P0 BRA `(.L_x_1) ;  /* 0x0000000000200947 */ /* 0x00dfea0003800000 */
[----:B------:R-:W-:Y:S02]  /*00a0*/  ULDC.64 UR4, c[0x0][0x198] ;  /* 0x0000660000047ab9 */ /* 0x000fe40000000a00 */
[----:B------:R-:W-:Y:S02]  /*00b0*/  UIADD3 UR6, UP0, UR4, 0xf0, URZ ;  /* 0x000000f004067890 */ /* 0x000fe4000ff1e03f */
[----:B------:R-:W-:Y:S02]  /*00c0*/  UIADD3 UR4, UP1, UR4, 0x1f0, URZ ;  /* 0x000001f004047890 */ /* 0x000fe4000ff3e03f */
[----:B------:R-:W-:Y:S02]  /*00d0*/  UIADD3.X UR7, URZ, UR5, URZ, UP0, !UPT ;  /* 0x000000053f077290 */ /* 0x000fe400087fe43f */
[----:B------:R-:W-:-:S07]  /*00e0*/  UIADD3.X UR5, URZ, UR5, URZ, UP1, !UPT ;  /* 0x000000053f057290 */ /* 0x000fce0008ffe43f */
[----:B------:R0:W-:Y:S02]  /*00f0*/  UTMACCTL.PF [UR6] ;  /* 0x00000000060079b9 */ /* 0x0001e40008040000 */
[----:B------:R0:W-:Y:S02]  /*0100*/  UTMACCTL.PF [UR4] ;  /* 0x00000000040079b9 */ /* 0x0001e40008040000 */
[----:B0-----:R-:W-:Y:S01]  /*0110*/  NOP ;  /* 0x0000000000007918 */ /* 0x001fe20000000000 */
.L_x_1:
[----:B------:R-:W-:Y:S05]  /*0120*/  BSYNC B0 ;  /* 0x0000000000007941 */ /* 0x000fea0003800000 */
.L_x_0:
[----:B------:R-:W0:Y:S02]  /*0130*/  SHFL.IDX PT, R2, R0, RZ, 0x1f ;  /* 0x00001fff00027589 */ /* 0x000e2400000e0000 */
[----:B0-----:R-:W-:-:S13]  /*0140*/  ISETP.NE.AND P0, PT, R2, RZ, PT ;  /* 0x000000ff0200720c */ /* 0x001fda0003f05270 */
[----:B------:R-:W-:Y:S05]  /*0150*/  @P0 BRA `(.L_x_2) ;  /* 0x0000000000580947 */ /* 0x000fea0003800000 */
[----:B------:R-:W0:Y:S01]  /*0160*/  S2UR UR8, SR_CgaCtaId ;  /* 0x00000000000879c3 */ /* 0x000e220000008800 */
[----:B------:R-:W-:Y:S01]  /*0170*/  UMOV UR4, 0x400 ;  /* 0x0000040000047882 */ /* 0x000fe20000000000 */
[----:B------:R-:W-:Y:S01]  /*0180*/  UMOV UR5, 0x1 ;  /* 0x0000000100057882 */ /* 0x000fe20000000000 */
[----:B------:R-:W-:Y:S01]  /*0190*/  UMOV UR6, 0x100 ;  /* 0x0000010000067882 */ /* 0x000fe20000000000 */
[----:B------:R-:W-:Y:S01]  /*01a0*/  ELECT P0, URZ, PT ;  /* 0x00000000003f782f */ /* 0x000fe20003800000 */
[----:B------:R-:W-:-:S04]  /*01b0*/  UIADD3 UR6, -UR6, 0x100000, URZ ;  /* 0x0010000006067890 */ /* 0x000fc8000fffe13f */
[----:B------:R-:W-:Y:S02]  /*01c0*/  USHF.L.U32 UR7, UR6, 0xb, URZ ;  /* 0x0000000b06077899 */ /* 0x000fe4000800063f */
[----:B------:R-:W-:Y:S02]  /*01d0*/  USHF.L.U32 UR6, UR6, 0x1, URZ ;  /* 0x0000000106067899 */ /* 0x000fe4000800063f */
[----:B0-----:R-:W-:Y:S02]  /*01e0*/  ULEA UR8, UR8, UR4, 0x18 ;  /* 0x0000000408087291 */ /* 0x001fe4000f8ec03f */
[----:B------:R-:W-:-:S04]  /*01f0*/  UIADD3 UR4, -UR5, 0x100000, URZ ;  /* 0x0010000005047890 */ /* 0x000fc8000fffe13f */
[----:B------:R-:W-:Y:S02]  /*0200*/  USHF.L.U32 UR5, UR4, 0xb, URZ ;  /* 0x0000000b04057899 */ /* 0x000fe4000800063f */
[----:B------:R-:W-:Y:S01]  /*0210*/  USHF.L.U32 UR4, UR4, 0x1, URZ ;  /* 0x0000000104047899 */ /* 0x000fe2000800063f */
[----:B------:R-:W0:Y:S11]  /*0220*/  FENCE.VIEW.ASYNC.S ;  /* 0x00000000000073c6 */ /* 0x000e360000000000 */
[----:B0-----:R0:W1:Y:S01]  /*0230*/  SYNCS.EXCH.64 URZ, [UR8], UR4 ;  /* 0x00000004083f75b2 */ /* 0x0010620008000100 */
[----:B------:R0:W2:Y:S01]  /*0240*/  SYNCS.EXCH.64 URZ, [UR8+0x20], UR6 ;  /* 0x00002006083f75b2 */ /* 0x0000a20008000100 */
[----:B------:R0:W3:Y:S01]  /*0250*/  SYNCS.EXCH.64 URZ, [UR8+0x8], UR4 ;  /* 0x00000804083f75b2 */ /* 0x0000e20008000100 */
[----:B------:R0:W4:Y:S01]  /*0260*/  SYNCS.EXCH.64 URZ, [UR8+0x28], UR6 ;  /* 0x00002806083f75b2 */ /* 0x0001220008000100 */
[----:B------:R0:W0:Y:S01]  /*0270*/  SYNCS.EXCH.64 URZ, [UR8+0x10], UR4 ;  /* 0x00001004083f75b2 */ /* 0x0000220008000100 */
[----:B------:R0:W0:Y:S01]  /*0280*/  SYNCS.EXCH.64 URZ, [UR8+0x30], UR6 ;  /* 0x00003006083f75b2 */ /* 0x0000220008000100 */
[----:B------:R0:W0:Y:S01]  /*0290*/  SYNCS.EXCH.64 URZ, [UR8+0x18], UR4 ;  /* 0x00001804083f75b2 */ /* 0x0000220008000100 */
[----:B------:R0:W0:Y:S01]  /*02a0*/  SYNCS.EXCH.64 URZ, [UR8+0x38], UR6 ;  /* 0x00003806083f75b2 */ /* 0x0000220008000100 */
[----:B------:R-:W-:Y:S01]  /*02b0*/  NOP ;  /* 0x0000000000007918 */ /* 0x000fe20000000000 */
.L_x_2:
[----:B------:R-:W5:Y:S01]  /*02c0*/  SHFL.IDX PT, R0, R0, RZ, 0x1f ;  /* 0x00001fff00007589 */ /* 0x000f6200000e0000 */
[----:B------:R-:W-:Y:S01]  /*02d0*/  ELECT P0, URZ, PT ;  /* 0x00000000003f782f */ /* 0x000fe20003800000 */
[----:B------:R-:W1:Y:S01]  /*02e0*/  LDC R2, c[0x0][0x65c] ;  /* 0x00019700ff027b82 */ /* 0x000e620000000800 */
[----:B------:R-:W-:Y:S01]  /*02f0*/  SHF.R.S32.HI R6, RZ, 0x1f, R5 ;  /* 0x0000001fff067819 */ /* 0x000fe20000011405 */
[----:B------:R-:W2:Y:S01]  /*0300*/  S2R R3, SR_CTAID.Y ;  /* 0x0000000000037919 */ /* 0x000ea20000002600 */
[----:B0-----:R-:W-:Y:S01]  /*0310*/  UMOV UR4, 0x20 ;  /* 0x0000002000047882 */ /* 0x001fe20000000000 */
[----:B------:R-:W-:Y:S01]  /*0320*/  ISETP.NE.AND P2, PT, R8, RZ, PT ;  /* 0x000000ff0800720c */ /* 0x000fe20003f45270 */
[----:B------:R-:W-:Y:S01]  /*0330*/  NOP ;  /* 0x0000000000007918 */ /* 0x000fe20000000000 */
[----:B------:R-:W0:Y:S01]  /*0340*/  S2R R4, SR_CTAID.X ;  /* 0x0000000000047919 */ /* 0x000e220000002500 */
[----:B------:R-:W-:Y:S01]  /*0350*/  LEA.HI R6, R6, R5, RZ, 0x2 ;  /* 0x0000000506067211 */ /* 0x000fe200078f10ff */
[----:B------:R-:W-:Y:S01]  /*0360*/  NOP ;  /* 0x0000000000007918 */ /* 0x000fe20000000000 */
[----:B-----5:R-:W-:-:S02]  /*0370*/  ISETP.NE.OR P0, PT, R0, RZ, !P0 ;  /* 0x000000ff0000720c */ /* 0x020fc40004705670 */
[----:B-1----:R-:W-:-:S04]  /*0380*/  ISETP.NE.AND P3, PT, R2, 0x1, PT ;  /* 0x000000010200780c */ /* 0x002fc80003f65270 */
[----:B------:R-:W-:Y:S02]  /*0390*/  P2R R0, PR, RZ, 0x8 ;  /* 0x00000008ff007803 */ /* 0x000fe40000000000 */
[----:B------:R-:W-:-:S05]  /*03a0*/  LOP3.LUT R0, R6, 0xfffffffc, RZ, 0xc0, !PT ;  /* 0xfffffffc06007812 */ /* 0x000fca00078ec0ff */
[----:B------:R-:W-:Y:S01]  /*03b0*/  VOTEU.ALL UP0, P0 ;  /* 0x00000000003f7886 */ /* 0x000fe20000000000 */
[----:B------:R-:W-:Y:S01]  /*03c0*/  IMAD.IADD R0, R5, 0x1, -R0 ;  /* 0x0000000105007824 */ /* 0x000fe200078e0a00 */
[----:B------:R-:W0:Y:S01]  /*03d0*/  @P3 LDC R17, c[0x0][0x10] ;  /* 0x00000400ff113b82 */ /* 0x000e220000000800 */
[----:B------:R-:W-:Y:S01]  /*03e0*/  VOTEU.ALL UP1, P0 ;  /* 0x00000000003f7886 */ /* 0x000fe20000020000 */
[----:B--2---:R-:W-:Y:S01]  /*03f0*/  @P3 IMAD.MOV.U32 R6, RZ, RZ, R3 ;  /* 0x000000ffff063224 */ /* 0x004fe200078e0003 */
[----:B------:R-:W-:Y:S01]  /*0400*/  @!UP0 UMOV UR6, 0x400 ;  /* 0x0000040000068882 */ /* 0x000fe20000000000 */
[----:B------:R-:W-:-:S04]  /*0410*/  @!UP0 UIADD3 UR4, -UR4, 0x100000, URZ ;  /* 0x0010000004048890 */ /* 0x000fc8000fffe13f */
[----:B------:R-:W-:Y:S02]  /*0420*/  @!UP0 USHF.L.U32 UR5, UR4, 0xb, URZ ;  /* 0x0000000b04058899 */ /* 0x000fe4000800063f */
[----:B------:R-:W-:Y:S01]  /*0430*/  @!UP0 USHF.L.U32 UR4, UR4, 0x1, URZ ;  /* 0x0000000104048899 */ /* 0x000fe2000800063f */
[----:B------:R-:W-:Y:S02]  /*0440*/  @P3 IMAD.MOV.U32 R7, RZ, RZ, RZ ;  /* 0x000000ffff073224 */ /* 0x000fe400078e00ff */
[----:B------:R-:W-:Y:S01]  /*0450*/  IMAD.MOV.U32 R5, RZ, RZ, RZ ;  /* 0x000000ffff057224 */ /* 0x000fe200078e00ff */
[----:B------:R-:W1:Y:S01]  /*0460*/  @!UP0 S2UR UR7, SR_CgaCtaId ;  /* 0x00000000000789c3 */ /* 0x000e620000008800 */
[----:B------:R-:W-:-:S07]  /*0470*/  @P3 IMAD.MOV.U32 R11, RZ, RZ, RZ ;  /* 0x000000ffff0b3224 */ /* 0x000fce00078e00ff */
[----:B------:R-:W2:Y:S01]  /*0480*/  @!P3 LDC R9, c[0x0][0xc] ;  /* 0x00000300ff09bb82 */ /* 0x000ea20000000800 */
[----:B0-----:R-:W-:-:S04]  /*0490*/  @P3 IMAD.WIDE.U32 R16, R4, R17, R6 ;  /* 0x0000001104103225 */ /* 0x001fc800078e0006 */
[----:B------:R-:W-:Y:S01]  /*04a0*/  @P3 IMAD.IADD R17, R17, 0x1, R11 ;  /* 0x0000000111113824 */ /* 0x000fe200078e020b */
[----:B-1----:R-:W-:Y:S01]  /*04b0*/  @!UP0 ULEA UR6, UR7, UR6, 0x18 ;  /* 0x0000000607068291 */ /* 0x002fe2000f8ec03f */
[----:B------:R-:W-:Y:S01]  /*04c0*/  VOTEU.ALL UP0, P0 ;  /* 0x00000000003f7886 */ /* 0x000fe20000000000 */
[----:B------:R-:W-:-:S04]  /*04d0*/  ISETP.NE.AND P0, PT, R0, 0x3, PT ;  /* 0x000000030000780c */ /* 0x000fc80003f05270 */
[----:B------:R-:W-:Y:S01]  /*04e0*/  ISETP.EQ.OR P0, PT, R0, RZ, !P0 ;  /* 0x000000ff0000720c */ /* 0x000fe20004702670 */
[----:B--2---:R-:W-:-:S03]  /*04f0*/  @!P3 IMAD.WIDE.U32 R6, R9, R3, R4 ;  /* 0x000000030906b225 */ /* 0x004fc600078e0004 */
[C---:B------:R-:W-:Y:S01]  /*0500*/  ISETP.EQ.AND P0, PT, R8.reuse, RZ, P0 ;  /* 0x000000ff0800720c */ /* 0x040fe20000702270 */
[----:B------:R-:W-:Y:S01]  /*0510*/  VIADD R8, R8, 0xffffffff ;  /* 0xffffffff08087836 */ /* 0x000fe20000000000 */
[----:B------:R-:W0:Y:S02]  /*0520*/  FENCE.VIEW.ASYNC.S ;  /* 0x00000000000073c6 */ /* 0x000e240000000000 */
[----:B0-----:R0:W3:Y:S01]  /*0530*/  @!UP0 SYNCS.EXCH.64 URZ, [UR6+0x50], UR4 ;  /* 0x00005004063f85b2 */ /* 0x0010e20008000100 */
[----:B------:R-:W-:Y:S01]  /*0540*/  @!P3 IMAD.MOV.U32 R16, RZ, RZ, R6 ;  /* 0x000000ffff10b224 */ /* 0x000fe200078e0006 */
[----:B------:R-:W-:Y:S01]  /*0550*/  SEL R19, RZ, 0x1, !P0 ;  /* 0x00000001ff137807 */ /* 0x000fe20004000000 */
[----:B------:R-:W-:Y:S01]  /*0560*/  @!P3 IMAD.MOV.U32 R17, RZ, RZ, R7 ;  /* 0x000000ffff11b224 */ /* 0x000fe200078e0007 */
[----:B------:R-:W-:-:S04]  /*0570*/  ISETP.GE.U32.AND P1, PT, R8, 0x2, PT ;  /* 0x000000020800780c */ /* 0x000fc80003f26070 */
[----:B------:R-:W-:Y:S01]  /*0580*/  SEL R19, R19, 0x2, P1 ;  /* 0x0000000213137807 */ /* 0x000fe20000800000 */
[----:B------:R0:W3:Y:S01]  /*0590*/  @!UP1 SYNCS.EXCH.64 URZ, [UR6+0x58], UR4 ;  /* 0x00005804063f95b2 */ /* 0x0000e20008000100 */
[----:B------:R-:W-:Y:S01]  /*05a0*/  NOP ;  /* 0x0000000000007918 */ /* 0x000fe20000000000 */
[----:B---34-:R-:W-:Y:S06]  /*05b0*/  BAR.SYNC.DEFER_BLOCKING 0x0 ;  /* 0x0000000000007b1d */ /* 0x018fec0000010000 */
[----:B------:R-:W-:Y:S05]  /*05c0*/  @!P2 BRA `(.L_x_3) ;  /* 0x000000c40034a947 */ /* 0x000fea0003800000 */
[----:B------:R-:W-:-:S13]  /*05d0*/  ISETP.GT.U32.AND P0, PT, R8, 0x1, PT ;  /* 0x000000010800780c */ /* 0x000fda0003f04070 */
[----:B0-----:R-:W-:Y:S05]  /*05e0*/  @P0 EXIT ;  /* 0x000000000000094d */ /* 0x001fea0003800000 */
[----:B------:R-:W-:Y:S01]  /*05f0*/  ULDC.64 UR4, c[0x0][0x650] ;  /* 0x0001940000047ab9 */ /* 0x000fe20000000a00 */
[----:B------:R-:W-:Y:S01]  /*0600*/  PRMT R0, RZ, 0x7610, R0 ;  /* 0x00007610ff007816 */ /* 0x000fe20000000000 */
[----:B------:R-:W-:Y:S01]  /*0610*/  IMAD.MOV.U32 R154, RZ, RZ, -0x1 ;  /* 0xffffffffff9a7424 */ /* 0x000fe200078e00ff */
[----:B------:R-:W-:Y:S01]  /*0620*/  ISETP.GE.U32.AND P0, PT, R16, UR4, PT ;  /* 0x0000000410007c0c */ /* 0x000fe2000bf06070 */
[----:B------:R-:W-:Y:S02]  /*0630*/  IMAD.MOV.U32 R153, RZ, RZ, -0x1 ;  /* 0xffffffffff997424 */ /* 0x000fe400078e00ff */
[----:B------:R-:W-:Y:S01]  /*0640*/  IMAD.MOV.U32 R152, RZ, RZ, -0x1 ;  /* 0xffffffffff987424 */ /* 0x000fe200078e00ff */
[----:B------:R-:W-:-:S13]  /*0650*/  ISETP.GE.U32.AND.EX P0, PT, R17, UR5, PT, P0 ;  /* 0x0000000511007c0c */ /* 0x000fda000bf06100 */
[----:B------:R-:W-:Y:S05]  /*0660*/  @P0 BRA `(.L_x_4) ;  /* 0x0000000400540947 */ /* 0x000fea0003800000 */
[----:B------:R-:W0:Y:S01]  /*0670*/  LDC.64 R14, c[0x0][0x628] ;  /* 0x00018a00ff0e7b82 */ /* 0x000e220000000a00 */
[----:B------:R-:W-:Y:S02]  /*0680*/  IMAD.MOV.U32 R6, RZ, RZ, R16 ;  /* 0x000000ffff067224 */ /* 0x000fe400078e0010 */
[----:B------:R-:W-:-:S05]  /*0690*/  IMAD.MOV.U32 R7, RZ, RZ, R17 ;  /* 0x000000ffff077224 */ /* 0x000fca00078e0011 */
[----:B------:R-:W1:Y:S08]  /*06a0*/  LDC R0, c[0x0][0x630] ;  /* 0x00018c00ff007b82 */ /* 0x000e700000000800 */
[----:B------:R-:W2:Y:S01]  /*06b0*/  LDC.64 R20, c[0x0][0x620] ;  /* 0x00018800ff147b82 */ /* 0x000ea20000000a00 */
[----:B0-----:R-:W-:-:S04]  /*06c0*/  ISETP.NE.U32.AND P0, PT, R14, RZ, PT ;  /* 0x000000ff0e00720c */ /* 0x001fc80003f05070 */
[----:B------:R-:W-:-:S13]  /*06d0*/  ISETP.NE.AND.EX P0, PT, R15, RZ, PT, P0 ;  /* 0x000000ff0f00720c */ /* 0x000fda0003f05300 */
[----:B-12---:R-:W-:Y:S05]  /*06e0*/  @!P0 BRA `(.L_x_5) ;  /* 0x0000000000288947 */ /* 0x006fea0003800000 */
[----:B------:R-:W0:Y:S02]  /*06f0*/  LDC R11, c[0x0][0x634] ;  /* 0x00018d00ff0b7b82 */ /* 0x000e240000000800 */
[----:B0-----:R-:W-:-:S05]  /*0700*/  IADD3 R11, P0, R16, R11, RZ ;  /* 0x0000000b100b7210 */ /* 0x001fca0007f1e0ff */
[----:B------:R-:W-:-:S04]  /*0710*/  IMAD.X R13, RZ, RZ, R17, P0 ;  /* 0x000000ffff0d7224 */ /* 0x000fc800000e0611 */
[----:B------:R-:W-:-:S04]  /*0720*/  IMAD.WIDE.U32 R6, R13, R14, RZ ;  /* 0x0000000e0d067225 */ /* 0x000fc800078e00ff */
[----:B------:R-:W-:-:S04]  /*0730*/  IMAD.WIDE.U32 R8, P0, R11, R15, R6 ;  /* 0x0000000f0b087225 */ /* 0x000fc80007800006 */
[----:B------:R-:W-:-:S04]  /*0740*/  IMAD.WIDE.U32 R6, R11, R14, RZ ;  /* 0x0000000e0b067225 */ /* 0x000fc800078e00ff */
[----:B------:R-:W-:Y:S01]  /*0750*/  IMAD.X R11, RZ, RZ, RZ, P0 ;  /* 0x000000ffff0b7224 */ /* 0x000fe200000e06ff */
[----:B------:R-:W-:Y:S01]  /*0760*/  IADD3 RZ, P0, R7, R8, RZ ;  /* 0x0000000807ff7210 */ /* 0x000fe20007f1e0ff */
[----:B------:R-:W-:-:S04]  /*0770*/  IMAD.MOV.U32 R10, RZ, RZ, R9 ;  /* 0x000000ffff0a7224 */ /* 0x000fc800078e0009 */
[----:B------:R-:W-:-:S08]  /*0780*/  IMAD.WIDE.U32.X R6, R13, R15, R10, P0 ;  /* 0x0000000f0d067225 */ /* 0x000fd000000e040a */
.L_x_5:
[-CC-:B------:R-:W-:Y:S01]  /*0790*/  SHF.R.U64 R152, R6, R0.reuse, R7.reuse ;  /* 0x0000000006987219 */ /* 0x180fe20000001207 */
[----:B------:R-:W0:Y:S01]  /*07a0*/  LDC R10, c[0x0][0x618] ;  /* 0x00018600ff0a7b82 */ /* 0x000e220000000800 */
[----:B------:R-:W-:Y:S01]  /*07b0*/  SHF.R.U32.HI R5, RZ, R0, R7 ;  /* 0x00000000ff057219 */ /* 0x000fe20000011607 */
[----:B------:R-:W-:Y:S01]  /*07c0*/  ULDC UR4, c[0x0][0x150] ;  /* 0x0000540000047ab9 */ /* 0x000fe20000000800 */
[----:B------:R-:W-:Y:S02]  /*07d0*/  IADD3 R9, P0, RZ, -R152, RZ ;  /* 0x80000098ff097210 */ /* 0x000fe40007f1e0ff */
[----:B------:R-:W-:-:S03]  /*07e0*/  I2FP.F32.U32 R0, R4 ;  /* 0x0000000400007245 */ /* 0x000fc60000201000 */
[----:B------:R-:W1:Y:S01]  /*07f0*/  LDC.64 R26, c[0x0][0x640] ;  /* 0x00019000ff1a7b82 */ /* 0x000e620000000a00 */
[----:B------:R-:W-:Y:S02]  /*0800*/  IMAD.X R11, RZ, RZ, ~R5, P0 ;  /* 0x000000ffff0b7224 */ /* 0x000fe400000e0e05 */
[----:B------:R-:W-:Y:S01]  /*0810*/  FMUL R0, R0, UR4 ;  /* 0x0000000400007c20 */ /* 0x000fe20008400000 */
[----:B------:R-:W-:Y:S01]  /*0820*/  IMAD.WIDE.U32 R6, R9, R20, R16 ;  /* 0x0000001409067225 */ /* 0x000fe200078e0010 */
[----:B------:R-:W-:-:S03]  /*0830*/  ULDC UR4, c[0x0][0x154] ;  /* 0x0000550000047ab9 */ /* 0x000fc60000000800 */
[----:B------:R-:W-:Y:S01]  /*0840*/  IMAD R8, R11, R20, RZ ;  /* 0x000000140b087224 */ /* 0x000fe200078e02ff */
[----:B------:R-:W2:Y:S01]  /*0850*/  LDC R5, c[0x0][0x144] ;  /* 0x00005100ff057b82 */ /* 0x000ea20000000800 */
[----:B------:R-:W3:Y:S02]  /*0860*/  F2I.U32.TRUNC.NTZ R0, R0 ;  /* 0x0000000000007305 */ /* 0x000ee4000020f000 */
[----:B------:R-:W-:-:S04]  /*0870*/  IMAD R9, R9, R21, R8 ;  /* 0x0000001509097224 */ /* 0x000fc800078e0208 */
[----:B------:R-:W-:Y:S01]  /*0880*/  IMAD.IADD R7, R7, 0x1, R9 ;  /* 0x0000000107077824 */ /* 0x000fe200078e0209 */
[----:B------:R-:W4:Y:S01]  /*0890*/  LDC R12, c[0x0][0x608] ;  /* 0x00018200ff0c7b82 */ /* 0x000f220000000800 */
[----:B------:R-:W-:-:S03]  /*08a0*/  IMAD.MOV.U32 R9, RZ, RZ, -0x1 ;  /* 0xffffffffff097424 */ /* 0x000fc600078e00ff */
[-CC-:B0-----:R-:W-:Y:S02]  /*08b0*/  SHF.R.U64 R20, R6, R10.reuse, R7.reuse ;  /* 0x0000000a06147219 */ /* 0x181fe40000001207 */
[----:B------:R-:W-:Y:S02]  /*08c0*/  I2FP.F32.U32 R6, R3 ;  /* 0x0000000300067245 */ /* 0x000fe40000201000 */
[----:B------:R-:W0:Y:S01]  /*08d0*/  LDC R24, c[0x0][0x658] ;  /* 0x00019600ff187b82 */ /* 0x000e220000000800 */
[----:B-1----:R-:W-:Y:S01]  /*08e0*/  ISETP.NE.U32.AND P0, PT, R26, RZ, PT ;  /* 0x000000ff1a00720c */ /* 0x002fe20003f05070 */
[----:B---3--:R-:W-:Y:S01]  /*08f0*/  IMAD.MOV R8, RZ, RZ, -R0 ;  /* 0x000000ffff087224 */ /* 0x008fe200078e0a00 */
[----:B------:R-:W-:Y:S01]  /*0900*/  SHF.R.U32.HI R7, RZ, R10, R7 ;  /* 0x0000000aff077219 */ /* 0x000fe20000011607 */
[----:B------:R-:W-:Y:S01]  /*0910*/  FMUL R6, R6, UR4 ;  /* 0x0000000406067c20 */ /* 0x000fe20008400000 */
[----:B------:R-:W-:-:S03]  /*0920*/  ISETP.NE.AND.EX P0, PT, R27, RZ, PT, P0 ;  /* 0x000000ff1b00720c */ /* 0x000fc60003f05300 */
[----:B------:R-:W1:Y:S01]  /*0930*/  LDC R14, c[0x0][0x148] ;  /* 0x00005200ff0e7b82 */ /* 0x000e620000000800 */
[----:B--2---:R-:W-:-:S07]  /*0940*/  IMAD R0, R5, R8, R4 ;  /* 0x0000000805007224 */ /* 0x004fce00078e0204 */
[----:B------:R-:W2:Y:S01]  /*0950*/  LDC R22, c[0x0][0x600] ;  /* 0x00018000ff167b82 */ /* 0x000ea20000000800 */
[-CC-:B----4-:R-:W-:Y:S02]  /*0960*/  SHF.R.U64 R28, R20, R12.reuse, R7.reuse ;  /* 0x0000000c141c7219 */ /* 0x190fe40000001207 */
[----:B------:R-:W-:Y:S01]  /*0970*/  SHF.R.U32.HI R5, RZ, R12, R7 ;  /* 0x0000000cff057219 */ /* 0x000fe20000011607 */
[----:B------:R-:W-:Y:S01]  /*0980*/  IMAD.MOV.U32 R7, RZ, RZ, 0x1 ;  /* 0x00000001ff077424 */ /* 0x000fe200078e00ff */
[----:B------:R3:W4:Y:S03]  /*0990*/  F2I.U32.TRUNC.NTZ R12, R6 ;  /* 0x00000006000c7305 */ /* 0x000726000020f000 */
[----:B------:R-:W1:Y:S01]  /*09a0*/  LDC R15, c[0x0][0x648] ;  /* 0x00019200ff0f7b82 */ /* 0x000e620000000800 */
[-C--:B0-----:R-:W-:Y:S02]  /*09b0*/  SHF.L.U32 R4, R9, R24.reuse, RZ ;  /* 0x0000001809047219 */ /* 0x081fe400000006ff */
[----:B------:R-:W-:-:S02]  /*09c0*/  SHF.R.U64 R30, R28, R24, R5 ;  /* 0x000000181c1e7219 */ /* 0x000fc40000001205 */
[----:B------:R-:W-:Y:S02]  /*09d0*/  LOP3.LUT R11, RZ, R4, RZ, 0x33, !PT ;  /* 0x00000004ff0b7212 */ /* 0x000fe400078e33ff */
[-C--:B------:R-:W-:Y:S01]  /*09e0*/  SHF.R.U32.HI R5, RZ, R24.reuse, R5 ;  /* 0x00000018ff057219 */ /* 0x080fe20000011605 */
[----:B------:R-:W0:Y:S01]  /*09f0*/  LDC R21, c[0x0][0x638] ;  /* 0x00018e00ff157b82 */ /* 0x000e220000000800 */
[----:B------:R-:W-:Y:S01]  /*0a00*/  SHF.L.U32 R10, R7, R24, RZ ;  /* 0x00000018070a7219 */ /* 0x000fe200000006ff */
[----:B------:R-:W-:-:S06]  /*0a10*/  IMAD.MOV.U32 R4, RZ, RZ, R30 ;  /* 0x000000ffff047224 */ /* 0x000fcc00078e001e */
[----:B------:R-:W0:Y:S01]  /*0a20*/  LDC R154, c[0x0][0x610] ;  /* 0x00018400ff9a7b82 */ /* 0x000e220000000800 */
[----:B---34-:R-:W-:Y:S05]  /*0a30*/  @!P0 BRA `(.L_x_6) ;  /* 0x0000000000288947 */ /* 0x018fea0003800000 */
[----:B------:R-:W3:Y:S02]  /*0a40*/  LDC R9, c[0x0][0x64c] ;  /* 0x00019300ff097b82 */ /* 0x000ee40000000800 */
[----:B---3--:R-:W-:-:S05]  /*0a50*/  IADD3 R9, P0, R30, R9, RZ ;  /* 0x000000091e097210 */ /* 0x008fca0007f1e0ff */
        /* <DEDUP_REMOVED lines=8> */
.L_x_6:
[----:B-1----:R-:W-:Y:S01]  /*0ae0*/  SHF.R.U64 R4, R4, R15, R5 ;  /* 0x0000000f04047219 */ /* 0x002fe20000001205 */
[----:B--2---:R-:W-:Y:S01]  /*0af0*/  VIADD R5, R22, 0xffffffff ;  /* 0xffffffff16057836 */ /* 0x004fe20000000000 */
[----:B------:R-:W-:Y:S01]  /*0b00*/  LOP3.LUT R11, R28, R11, RZ, 0xc0, !PT ;  /* 0x0000000b1c0b7212 */ /* 0x000fe200078ec0ff */
[----:B------:R-:W-:Y:S02]  /*0b10*/  IMAD.MOV R12, RZ, RZ, -R12 ;  /* 0x000000ffff0c7224 */ /* 0x000fe400078e0a0c */
[----:B------:R-:W-:Y:S01]  /*0b20*/  IMAD.MOV R6, RZ, RZ, -R4 ;  /* 0x000000ffff067224 */ /* 0x000fe200078e0a04 */
[----:B------:R-:W-:Y:S01]  /*0b30*/  LOP3.LUT R5, R20, R5, RZ, 0xc0, !PT ;  /* 0x0000000514057212 */ /* 0x000fe200078ec0ff */
[----:B------:R-:W-:Y:S02]  /*0b40*/  @P3 IMAD R0, R14, R12, R3 ;  /* 0x0000000c0e003224 */ /* 0x000fe400078e0203 */
[----:B------:R-:W-:Y:S02]  /*0b50*/  IMAD R11, R10, R4, R11 ;  /* 0x000000040a0b7224 */ /* 0x000fe400078e020b */
[----:B0-----:R-:W-:-:S02]  /*0b60*/  IMAD R3, R6, R21, R30 ;  /* 0x0000001506037224 */ /* 0x001fc400078e021e */
[----:B------:R-:W-:Y:S02]  /*0b70*/  IMAD R154, R11, R154, R0 ;  /* 0x0000009a0b9a7224 */ /* 0x000fe400078e0200 */
[----:B------:R-:W-:Y:S02]  /*0b80*/  IMAD R3, R3, R22, R5 ;  /* 0x0000001603037224 */ /* 0x000fe400078e0205 */
[----:B------:R-:W-:-:S03]  /*0b90*/  IMAD.MOV.U32 R0, RZ, RZ, 0x1 ;  /* 0x00000001ff007424 */ /* 0x000fc600078e00ff */
[----:B------:R-:W-:Y:S02]  /*0ba0*/  SEL R153, R3, R154, !P3 ;  /* 0x0000009a03997207 */ /* 0x000fe40005800000 */
[----:B------:R-:W-:-:S07]  /*0bb0*/  SEL R154, R154, R3, !P3 ;  /* 0x000000039a9a7207 */ /* 0x000fce0005800000 */
.L_x_4:
[----:B------:R-:W-:-:S08]  /*0bc0*/  NOP ;  /* 0x0000000000007918 */ /* 0x000fd00000000000 */
[----:B------:R-:W0:Y:S02]  /*0bd0*/  USETMAXREG.TRY_ALLOC.CTAPOOL UP0, 0xe8 ;  /* 0x000000e8000079c8 */ /* 0x000e240008000600 */
[----:B0-----:R-:W-:-:S13]  /*0be0*/  PLOP3.LUT P0, PT, PT, PT, UP0, 0x80, 0x0 ;  /* 0x000000000000781c */ /* 0x001fda0003f0f008 */
[----:B------:R-:W-:Y:S05]  /*0bf0*/  @!P0 BRA `(.L_x_4) ;  /* 0xfffffffc00f08947 */ /* 0x000fea000383ffff */
[----:B------:R-:W-:Y:S01]  /*0c00*/  ULDC.64 UR4, c[0x0][0x598] ;  /* 0x0001660000047ab9 */ /* 0x000fe20000000a00 */
[----:B------:R-:W-:Y:S01]  /*0c10*/  ULDC.64 UR36, c[0x0][0x208] ;  /* 0x0000820000247ab9 */ /* 0x000fe20000000a00 */
[----:B------:R-:W-:-:S04]  /*0c20*/  ISETP.NE.U32.AND P0, PT, RZ, UR4, PT ;  /* 0x00000004ff007c0c */ /* 0x000fc8000bf05070 */
[----:B------:R-:W-:-:S13]  /*0c30*/  ISETP.NE.AND.EX P0, PT, RZ, UR5, PT, P0 ;  /* 0x00000005ff007c0c */ /* 0x000fda000bf05300 */
[----:B------:R-:W-:Y:S05]  /*0c40*/  @!P0 BRA `(.L_x_7) ;  /* 0x00000000001c8947 */ /* 0x000fea0003800000 */
[----:B------:R-:W0:Y:S02]  /*0c50*/  LDC.64 R4, c[0x0][0x598] ;  /* 0x00016600ff047b82 */ /* 0x000e240000000a00 */
[----:B0-----:R-:W2:Y:S02]  /*0c60*/  LDG.E.64 R4, desc[UR36][R4.64] ;  /* 0x0000002404047981 */ /* 0x001ea4000c1e1b00 */
[----:B--2---:R-:W-:-:S04]  /*0c70*/  ISETP.NE.U32.AND P0, PT, R4, RZ, PT ;  /* 0x000000ff0400720c */ /* 0x004fc80003f05070 */
[----:B------:R-:W-:-:S13]  /*0c80*/  ISETP.NE.AND.EX P0, PT, R5, RZ, PT, P0 ;  /* 0x000000ff0500720c */ /* 0x000fda0003f05300 */
[----:B------:R-:W-:Y:S05]  /*0c90*/  @!P0 BRA `(.L_x_7) ;  /* 0x0000000000088947 */ /* 0x000fea0003800000 */
[----:B------:R0:W5:Y:S01]  /*0ca0*/  LD.E R155, desc[UR36][R4.64] ;  /* 0x00000024049b7980 */ /* 0x000162000c101900 */
[----:B------:R-:W-:Y:S05]  /*0cb0*/  BRA `(.L_x_8) ;  /* 0x0000000000247947 */ /* 0x000fea0003800000 */
.L_x_7:
[----:B------:R-:W-:Y:S02]  /*0cc0*/  ULDC.64 UR4, c[0x0][0x588] ;  /* 0x0001620000047ab9 */ /* 0x000fe40000000a00 */
[----:B------:R-:W-:-:S04]  /*0cd0*/  ISETP.NE.U32.AND P0, PT, RZ, UR4, PT ;  /* 0x00000004ff007c0c */ /* 0x000fc8000bf05070 */
[----:B------:R-:W-:-:S13]  /*0ce0*/  ISETP.NE.AND.EX P0, PT, RZ, UR5, PT, P0 ;  /* 0x00000005ff007c0c */ /* 0x000fda000bf05300 */
[----:B------:R-:W-:Y:S05]  /*0cf0*/  @!P0 BRA `(.L_x_9) ;  /* 0x00000000000c8947 */ /* 0x000fea0003800000 */
[----:B------:R-:W0:Y:S02]  /*0d00*/  LDC.64 R4, c[0x0][0x588] ;  /* 0x00016200ff047b82 */ /* 0x000e240000000a00 */
[----:B0-----:R1:W5:Y:S01]  /*0d10*/  LDG.E R155, desc[UR36][R4.64] ;  /* 0x00000024049b7981 */ /* 0x001362000c1e1900 */
[----:B------:R-:W-:Y:S05]  /*0d20*/  BRA `(.L_x_8) ;  /* 0x0000000000087947 */ /* 0x000fea0003800000 */
.L_x_9:
[----:B------:R-:W-:Y:S02]  /*0d30*/  ULDC UR4, c[0x0][0x580] ;  /* 0x0001600000047ab9 */ /* 0x000fe40000000800 */
[----:B------:R-:W-:-:S07]  /*0d40*/  IMAD.U32 R155, RZ, RZ, UR4 ;  /* 0x00000004ff9b7e24 */ /* 0x000fce000f8e00ff */
.L_x_8:
[----:B------:R-:W-:Y:S02]  /*0d50*/  ULDC.64 UR4, c[0x0][0x5a0] ;  /* 0x0001680000047ab9 */ /* 0x000fe40000000a00 */
[----:B------:R-:W-:-:S04]  /*0d60*/  ISETP.NE.U32.AND P0, PT, RZ, UR4, PT ;  /* 0x00000004ff007c0c */ /* 0x000fc8000bf05070 */
[----:B------:R-:W-:-:S13]  /*0d70*/  ISETP.NE.AND.EX P0, PT, RZ, UR5, PT, P0 ;  /* 0x00000005ff007c0c */ /* 0x000fda000bf05300 */
[----:B------:R-:W-:Y:S05]  /*0d80*/  @!P0 BRA `(.L_x_10) ;  /* 0x00000000001c8947 */ /* 0x000fea0003800000 */
[----:B01----:R-:W0:Y:S02]  /*0d90*/  LDC.64 R4, c[0x0][0x5a0] ;  /* 0x00016800ff047b82 */ /* 0x003e240000000a00 */
[----:B0-----:R-:W2:Y:S02]  /*0da0*/  LDG.E.64 R4, desc[UR36][R4.64] ;  /* 0x0000002404047981 */ /* 0x001ea4000c1e1b00 */
[----:B--2---:R-:W-:-:S04]  /*0db0*/  ISETP.NE.U32.AND P0, PT, R4, RZ, PT ;  /* 0x000000ff0400720c */ /* 0x004fc80003f05070 */
[----:B------:R-:W-:-:S13]  /*0dc0*/  ISETP.NE.AND.EX P0, PT, R5, RZ, PT, P0 ;  /* 0x000000ff0500720c */ /* 0x000fda0003f05300 */
[----:B------:R-:W-:Y:S05]  /*0dd0*/  @!P0 BRA `(.L_x_10) ;  /* 0x0000000000088947 */ /* 0x000fea0003800000 */
[----:B------:R0:W5:Y:S01]  /*0de0*/  LD.E R164, desc[UR36][R4.64] ;  /* 0x0000002404a47980 */ /* 0x000162000c101900 */
[----:B------:R-:W-:Y:S05]  /*0df0*/  BRA `(.L_x_11) ;  /* 0x0000000000247947 */ /* 0x000fea0003800000 */
.L_x_10:
[----:B------:R-:W-:Y:S02]  /*0e00*/  ULDC.64 UR4, c[0x0][0x590] ;  /* 0x0001640000047ab9 */ /* 0x000fe40000000a00 */
[----:B------:R-:W-:-:S04]  /*0e10*/  ISETP.NE.U32.AND P0, PT, RZ, UR4, PT ;  /* 0x00000004ff007c0c */ /* 0x000fc8000bf05070 */
[----:B------:R-:W-:-:S13]  /*0e20*/  ISETP.NE.AND.EX P0, PT, RZ, UR5, PT, P0 ;  /* 0x00000005ff007c0c */ /* 0x000fda000bf05300 */
[----:B------:R-:W-:Y:S05]  /*0e30*/  @!P0 BRA `(.L_x_12) ;  /* 0x00000000000c8947 */ /* 0x000fea0003800000 */
[----:B------:R-:W2:Y:S02]  /*0e40*/  LDC.64 R164, c[0x0][0x590] ;  /* 0x00016400ffa47b82 */ /* 0x000ea40000000a00 */
[----:B--2---:R2:W5:Y:S01]  /*0e50*/  LDG.E R164, desc[UR36][R164.64] ;  /* 0x00000024a4a47981 */ /* 0x004562000c1e1900 */
[----:B------:R-:W-:Y:S05]  /*0e60*/  BRA `(.L_x_11) ;  /* 0x0000000000087947 */ /* 0x000fea0003800000 */
.L_x_12:
[----:B------:R-:W-:Y:S02]  /*0e70*/  ULDC UR4, c[0x0][0x584] ;  /* 0x0001610000047ab9 */ /* 0x000fe40000000800 */
[----:B------:R-:W-:-:S07]  /*0e80*/  IMAD.U32 R164, RZ, RZ, UR4 ;  /* 0x00000004ffa47e24 */ /* 0x000fce000f8e00ff */
.L_x_11:
[----:B------:R-:W-:-:S13]  /*0e90*/  LOP3.LUT P0, RZ, R0, 0xff, RZ, 0xc0, !PT ;  /* 0x000000ff00ff7812 */ /* 0x000fda000780c0ff */
[----:B------:R-:W-:Y:S05]  /*0ea0*/  @!P0 EXIT ;  /* 0x000000000000894d */ /* 0x000fea0003800000 */
[----:B------:R-:W-:Y:S01]  /*0eb0*/  ULDC UR4, c[0x0][0x28c] ;  /* 0x0000a30000047ab9 */ /* 0x000fe20000000800 */
[----:B------:R-:W-:Y:S01]  /*0ec0*/  UMOV UR38, URZ ;  /* 0x0000003f00267c82 */ /* 0x000fe20008000000 */
[----:B------:R-:W-:Y:S01]  /*0ed0*/  UIADD3 UR4, UR4, 0x7f, URZ ;  /* 0x0000007f04047890 */ /* 0x000fe2000fffe03f */
[----:B------:R-:W-:-:S03]  /*0ee0*/  UMOV UR39, URZ ;  /* 0x0000003f00277c82 */ /* 0x000fc60008000000 */
[----:B------:R-:W-:-:S04]  /*0ef0*/  USHF.R.S32.HI UR5, URZ, 0x1f, UR4 ;  /* 0x0000001f3f057899 */ /* 0x000fc80008011404 */
[----:B------:R-:W-:-:S04]  /*0f00*/  ULEA.HI UR5, UR5, UR4, URZ, 0x7 ;  /* 0x0000000405057291 */ /* 0x000fc8000f8f383f */
[----:B------:R-:W-:-:S12]  /*0f10*/  USHF.R.S32.HI UR40, URZ, 0x7, UR5 ;  /* 0x000000073f287899 */ /* 0x000fd80008011405 */
.L_x_301:
[----:B---3--:R-:W3:Y:S01]  /*0f20*/  S2R R3, SR_CgaCtaId ;  /* 0x0000000000037919 */ /* 0x008ee20000008800 */
[----:B------:R-:W-:-:S04]  /*0f30*/  MOV R0, 0x400 ;  /* 0x0000040000007802 */ /* 0x000fc80000000f00 */
[----:B---3--:R-:W-:-:S05]  /*0f40*/  LEA R0, R3, R0, 0x18 ;  /* 0x0000000003007211 */ /* 0x008fca00078ec0ff */
[----:B------:R-:W-:-:S05]  /*0f50*/  VIADD R0, R0, 0x800 ;  /* 0x0000080000007836 */ /* 0x000fca0000000000 */
[----:B------:R-:W-:-:S13]  /*0f60*/  LOP3.LUT P0, RZ, R0, 0x3ff, RZ, 0xc0, !PT ;  /* 0x000003ff00ff7812 */ /* 0x000fda000780c0ff */
[----:B--2-4-:R-:W-:Y:S05]  /*0f70*/  @!P0 BRA `(.L_x_13) ;  /* 0x0000000000408947 */ /* 0x014fea0003800000 */
[----:B------:R-:W-:Y:S01]  /*0f80*/  MOV R0, 0x0 ;  /* 0x0000000000007802 */ /* 0x000fe20000000f00 */
[----:B------:R-:W-:Y:S01]  /*0f90*/  ULDC.64 UR4, c[0x4][0x70] ;  /* 0x01001c0000047ab9 */ /* 0x000fe20000000a00 */
[----:B------:R-:W-:Y:S01]  /*0fa0*/  ULDC.64 UR6, c[0x4][0x8] ;  /* 0x0100020000067ab9 */ /* 0x000fe20000000a00 */
[----:B01----:R-:W-:Y:S01]  /*0fb0*/  IMAD.U32 R4, RZ, RZ, UR4 ;  /* 0x00000004ff047e24 */ /* 0x003fe2000f8e00ff */
[----:B------:R0:W1:Y:S01]  /*0fc0*/  LDC.64 R14, c[0x4][R0] ;  /* 0x01000000000e7b82 */ /* 0x0000620000000a00 */
[----:B------:R-:W-:Y:S01]  /*0fd0*/  IMAD.U32 R5, RZ, RZ, UR5 ;  /* 0x00000005ff057e24 */ /* 0x000fe2000f8e00ff */
[----:B------:R-:W-:Y:S01]  /*0fe0*/  ULDC.64 UR4, c[0x4][0x78] ;  /* 0x01001e0000047ab9 */ /* 0x000fe20000000a00 */
[----:B------:R-:W-:Y:S02]  /*0ff0*/  IMAD.U32 R10, RZ, RZ, UR6 ;  /* 0x00000006ff0a7e24 */ /* 0x000fe4000f8e00ff */
[----:B------:R-:W-:Y:S02]  /*1000*/  IMAD.U32 R6, RZ, RZ, UR4 ;  /* 0x00000004ff067e24 */ /* 0x000fe4000f8e00ff */
[----:B------:R-:W-:-:S02]  /*1010*/  IMAD.U32 R7, RZ, RZ, UR5 ;  /* 0x00000005ff077e24 */ /* 0x000fc4000f8e00ff */
[----:B------:R-:W-:Y:S02]  /*1020*/  IMAD.U32 R11, RZ, RZ, UR7 ;  /* 0x00000007ff0b7e24 */ /* 0x000fe4000f8e00ff */
[----:B------:R-:W-:Y:S02]  /*1030*/  IMAD.MOV.U32 R8, RZ, RZ, 0x70 ;  /* 0x00000070ff087424 */ /* 0x000fe400078e00ff */
[----:B------:R-:W-:Y:S02]  /*1040*/  IMAD.MOV.U32 R12, RZ, RZ, 0x1 ;  /* 0x00000001ff0c7424 */ /* 0x000fe400078e00ff */
[----:B0-----:R-:W-:-:S07]  /*1050*/  IMAD.MOV.U32 R13, RZ, RZ, RZ ;  /* 0x000000ffff0d7224 */ /* 0x001fce00078e00ff */
[----:B------:R-:W-:-:S07]  /*1060*/  LEPC R20, `(.L_x_13) ;  /* 0x000000001014794e */ /* 0x000fce0000000000 */
[----:B-12--5:R-:W-:Y:S05]  /*1070*/  CALL.ABS.NOINC R14 ;  /* 0x000000000e007343 */ /* 0x026fea0003c00000 */
.L_x_13:
[----:B------:R-:W3:Y:S01]  /*1080*/  S2R R3, SR_CgaCtaId ;  /* 0x0000000000037919 */ /* 0x000ee20000008800 */
[----:B------:R-:W-:-:S04]  /*1090*/  MOV R0, 0x400 ;  /* 0x0000040000007802 */ /* 0x000fc80000000f00 */
[----:B---3--:R-:W-:-:S05]  /*10a0*/  LEA R0, R3, R0, 0x18 ;  /* 0x0000000003007211 */ /* 0x008fca00078ec0ff */
[----:B------:R-:W-:-:S05]  /*10b0*/  VIADD R24, R0, 0x10800 ;  /* 0x0001080000187836 */ /* 0x000fca0000000000 */
[----:B------:R-:W-:-:S13]  /*10c0*/  LOP3.LUT P0, RZ, R24, 0x3ff, RZ, 0xc0, !PT ;  /* 0x000003ff18ff7812 */ /* 0x000fda000780c0ff */
[----:B------:R-:W-:Y:S05]  /*10d0*/  @!P0 BRA `(.L_x_14) ;  /* 0x00000000007c8947 */ /* 0x000fea0003800000 */
        /* <DEDUP_REMOVED lines=16> */
.L_x_15:
[----:B------:R-:W0:Y:S01]  /*11e0*/  LDC.64 R22, c[0x4][R22] ;  /* 0x0100000016167b82 */ /* 0x000e220000000a00 */
[----:B------:R-:W-:Y:S01]  /*11f0*/  ULDC.64 UR4, c[0x4][0x70] ;  /* 0x01001c0000047ab9 */ /* 0x000fe20000000a00 */
[----:B------:R-:W-:Y:S01]  /*1200*/  ULDC.64 UR6, c[0x4][0x10] ;  /* 0x0100040000067ab9 */ /* 0x000fe20000000a00 */
[----:B------:R-:W-:Y:S02]  /*1210*/  IMAD.U32 R4, RZ, RZ, UR4 ;  /* 0x00000004ff047e24 */ /* 0x000fe4000f8e00ff */
        /* <DEDUP_REMOVED lines=8> */
[----:B------:R-:W-:-:S07]  /*12a0*/  IMAD.MOV.U32 R13, RZ, RZ, RZ ;  /* 0x000000ffff0d7224 */ /* 0x000fce00078e00ff */
[----:B------:R-:W-:-:S07]  /*12b0*/  LEPC R20, `(.L_x_14) ;  /* 0x000000001014794e */ /* 0x000fce0000000000 */
[----:B0-----:R-:W-:Y:S05]  /*12c0*/  CALL.ABS.NOINC R22 ;  /* 0x0000000016007343 */ /* 0x001fea0003c00000 */
.L_x_14:
[----:B------:R-:W-:Y:S01]  /*12d0*/  UMOV UR4, 0xffffffff ;  /* 0xffffffff00047882 */ /* 0x000fe20000000000 */
[----:B------:R-:W-:Y:S02]  /*12e0*/  LOP3.LUT R0, R19, 0x1, RZ, 0xfc, !PT ;  /* 0x0000000113007812 */ /* 0x000fe400078efcff */
[----:B------:R-:W-:Y:S02]  /*12f0*/  LOP3.LUT R13, R18, 0x80, RZ, 0xc0, !PT ;  /* 0x00000080120d7812 */ /* 0x000fe400078ec0ff */
[----:B------:R-:W-:Y:S02]  /*1300*/  ISETP.NE.AND P0, PT, R0, 0x3, PT ;  /* 0x000000030000780c */ /* 0x000fe40003f05270 */
[----:B------:R-:W-:Y:S01]  /*1310*/  SHF.R.U32.HI R13, RZ, 0x7, R13 ;  /* 0x00000007ff0d7819 */ /* 0x000fe2000001160d */
[----:B------:R-:W-:Y:S10]  /*1320*/  BRA.DIV UR4, `(.L_x_16) ;  /* 0x000000d204187947 */ /* 0x000ff4000b800000 */
.L_x_329:
[----:B------:R-:W-:Y:S05]  /*1330*/  @!P0 BRA `(.L_x_17) ;  /* 0x0000000000048947 */ /* 0x000fea0003800000 */
[----:B------:R-:W-:Y:S01]  /*1340*/  BPT.TRAP 0x1 ;  /* 0x000000040000795c */ /* 0x000fe20000300000 */
.L_x_17:
[----:B------:R-:W3:Y:S01]  /*1350*/  S2UR UR5, SR_CgaCtaId ;  /* 0x00000000000579c3 */ /* 0x000ee20000008800 */
[----:B------:R-:W-:Y:S01]  /*1360*/  UMOV UR4, 0x400 ;  /* 0x0000040000047882 */ /* 0x000fe20000000000 */
[----:B------:R-:W-:Y:S02]  /*1370*/  IMAD.U32 R3, RZ, RZ, UR38 ;  /* 0x00000026ff037e24 */ /* 0x000fe4000f8e00ff */
[----:B01----:R-:W-:-:S03]  /*1380*/  IMAD.U32 R5, RZ, RZ, UR39 ;  /* 0x00000027ff057e24 */ /* 0x003fc6000f8e00ff */
[----:B------:R-:W-:Y:S01]  /*1390*/  SHF.L.U32 R3, R3, 0x1f, RZ ;  /* 0x0000001f03037819 */ /* 0x000fe200000006ff */
[----:B---3--:R-:W-:-:S06]  /*13a0*/  ULEA UR4, UR5, UR4, 0x18 ;  /* 0x0000000405047291 */ /* 0x008fcc000f8ec03f */
[----:B------:R-:W-:-:S04]  /*13b0*/  IMAD.U32 R0, RZ, RZ, UR4 ;  /* 0x00000004ff007e24 */ /* 0x000fc8000f8e00ff */
[----:B------:R-:W-:-:S04]  /*13c0*/  IMAD R4, R5, 0x8, R0 ;  /* 0x0000000805047824 */ /* 0x000fc800078e0200 */
[----:B------:R0:W1:Y:S01]  /*13d0*/  SYNCS.PHASECHK.TRANS64.TRYWAIT P1, [R4+URZ], R3 ;  /* 0x00000003040075a7 */ /* 0x000062000802017f */
[----:B------:R-:W-:Y:S05]  /*13e0*/  @!P0 BRA `(.L_x_18) ;  /* 0x0000000000048947 */ /* 0x000fea0003800000 */
[----:B------:R-:W-:Y:S01]  /*13f0*/  BPT.TRAP 0x1 ;  /* 0x000000040000795c */ /* 0x000fe20000300000 */
.L_x_18:
[----:B-1----:R-:W-:Y:S05]  /*1400*/  @P1 BRA `(.L_x_19) ;  /* 0x0000000000081947 */ /* 0x002fea0003800000 */
[----:B------:R-:W1:Y:S02]  /*1410*/  SYNCS.PHASECHK.TRANS64.TRYWAIT P1, [R4+URZ], R3 ;  /* 0x00000003040075a7 */ /* 0x000e64000802017f */
[----:B-1----:R-:W-:Y:S05]  /*1420*/  @!P1 BRA `(.L_x_20) ;  /* 0x000000cc00f49947 */ /* 0x002fea0003800000 */
.L_x_19:
[----:B------:R-:W-:-:S04]  /*1430*/  UIADD3 UR4, UR39, 0x1, URZ ;  /* 0x0000000127047890 */ /* 0x000fc8000fffe03f */
[----:B------:R-:W-:Y:S02]  /*1440*/  UISETP.NE.AND UP0, UPT, UR4, 0x4, UPT ;  /* 0x000000040400788c */ /* 0x000fe4000bf05270 */
[----:B01----:R-:W-:Y:S02]  /*1450*/  IMAD.U32 R3, RZ, RZ, UR4 ;  /* 0x00000004ff037e24 */ /* 0x003fe4000f8e00ff */
[----:B------:R-:W-:Y:S02]  /*1460*/  USEL UR4, URZ, 0x1, UP0 ;  /* 0x000000013f047887 */ /* 0x000fe40008000000 */
[----:B------:R-:W-:Y:S02]  /*1470*/  PLOP3.LUT P1, PT, PT, PT, UP0, 0x80, 0x0 ;  /* 0x000000000000781c */ /* 0x000fe40003f2f008 */
[----:B------:R-:W-:Y:S02]  /*1480*/  ULOP3.LUT UR4, UR38, UR4, URZ, 0x3c, !UPT ;  /* 0x0000000426047292 */ /* 0x000fe4000f8e3c3f */
[----:B------:R-:W-:-:S04]  /*1490*/  SEL R3, R3, RZ, P1 ;  /* 0x000000ff03037207 */ /* 0x000fc80000800000 */
[----:B--2---:R-:W-:Y:S01]  /*14a0*/  IMAD.U32 R165, RZ, RZ, UR4 ;  /* 0x00000004ffa57e24 */ /* 0x004fe2000f8e00ff */
[----:B------:R-:W-:Y:S06]  /*14b0*/  @!P0 BRA `(.L_x_21) ;  /* 0x0000000000048947 */ /* 0x000fec0003800000 */
[----:B------:R-:W-:Y:S01]  /*14c0*/  BPT.TRAP 0x1 ;  /* 0x000000040000795c */ /* 0x000fe20000300000 */
.L_x_21:
[C---:B------:R-:W-:Y:S01]  /*14d0*/  IMAD.SHL.U32 R7, R18.reuse, 0x200, RZ ;  /* 0x0000020012077824 */ /* 0x040fe200078e00ff */
[C---:B------:R-:W-:Y:S01]  /*14e0*/  LOP3.LUT R4, R18.reuse, 0x2, RZ, 0xc0, !PT ;  /* 0x0000000212047812 */ /* 0x040fe200078ec0ff */
[----:B------:R-:W-:Y:S01]  /*14f0*/  USHF.L.U32 UR4, UR39, 0xe, URZ ;  /* 0x0000000e27047899 */ /* 0x000fe2000800063f */
[----:B------:R-:W-:Y:S01]  /*1500*/  LOP3.LUT R6, R18, 0xe0, RZ, 0xc0, !PT ;  /* 0x000000e012067812 */ /* 0x000fe200078ec0ff */
[----:B------:R-:W-:Y:S01]  /*1510*/  IMAD.U32 R33, RZ, RZ, UR40 ;  /* 0x00000028ff217e24 */ /* 0x000fe2000f8e00ff */
[----:B------:R-:W-:Y:S01]  /*1520*/  LOP3.LUT R7, R7, 0x200, RZ, 0xc0, !PT ;  /* 0x0000020007077812 */ /* 0x000fe200078ec0ff */
[----:B------:R-:W-:Y:S01]  /*1530*/  IMAD.SHL.U32 R4, R4, 0x200, RZ ;  /* 0x0000020004047824 */ /* 0x000fe200078e00ff */
[----:B------:R-:W-:Y:S02]  /*1540*/  SHF.R.U32.HI R5, RZ, 0x2, R18 ;  /* 0x00000002ff057819 */ /* 0x000fe40000011612 */
[----:B------:R-:W-:Y:S01]  /*1550*/  LEA.HI R6, R6, R7, RZ, 0x1f ;  /* 0x0000000706067211 */ /* 0x000fe200078ff8ff */
[----:B------:R-:W-:Y:S01]  /*1560*/  IMAD.SHL.U32 R7, R18, 0x40, RZ ;  /* 0x0000004012077824 */ /* 0x000fe200078e00ff */
[----:B------:R-:W-:-:S02]  /*1570*/  LOP3.LUT R5, R5, 0x7, RZ, 0xc0, !PT ;  /* 0x0000000705057812 */ /* 0x000fc400078ec0ff */
[----:B------:R-:W-:Y:S02]  /*1580*/  R2P PR, R18, 0x60 ;  /* 0x0000006012007804 */ /* 0x000fe40000000000 */
[----:B------:R-:W-:Y:S01]  /*1590*/  LOP3.LUT R5, R4, 0xfffffe00, R5, 0xe2, !PT ;  /* 0xfffffe0004057812 */ /* 0x000fe200078ee205 */
[----:B------:R-:W-:Y:S01]  /*15a0*/  IMAD.MOV.U32 R4, RZ, RZ, 0x90 ;  /* 0x00000090ff047424 */ /* 0x000fe200078e00ff */
[----:B------:R-:W-:Y:S01]  /*15b0*/  LOP3.LUT R6, R6, 0x40, R7, 0x78, !PT ;  /* 0x0000004006067812 */ /* 0x000fe200078e7807 */
[----:B------:R-:W-:Y:S01]  /*15c0*/  IMAD R7, R3, 0x8, R0 ;  /* 0x0000000803077824 */ /* 0x000fe200078e0200 */
[----:B------:R-:W-:Y:S02]  /*15d0*/  SHF.L.U32 R8, R165, 0x1f, RZ ;  /* 0x0000001fa5087819 */ /* 0x000fe400000006ff */
[----:B------:R-:W-:Y:S01]  /*15e0*/  LOP3.LUT R5, R5, R6, RZ, 0xfc, !PT ;  /* 0x0000000605057212 */ /* 0x000fe200078efcff */
[----:B------:R-:W-:Y:S01]  /*15f0*/  IMAD.MOV.U32 R6, RZ, RZ, 0x120 ;  /* 0x00000120ff067424 */ /* 0x000fe200078e00ff */
[----:B------:R-:W-:Y:S01]  /*1600*/  SEL R4, R4, 0x70, !P5 ;  /* 0x0000007004047807 */ /* 0x000fe20006800000 */
[----:B------:R0:W1:Y:S01]  /*1610*/  SYNCS.PHASECHK.TRANS64.TRYWAIT P1, [R7+URZ], R8 ;  /* 0x00000008070075a7 */ /* 0x000062000802017f */
[----:B------:R-:W-:-:S07]  /*1620*/  LOP3.LUT R11, R5, UR4, RZ, 0xfc, !PT ;  /* 0x00000004050b7c12 */ /* 0x000fce000f8efcff */
[----:B------:R-:W-:Y:S05]  /*1630*/  WARPSYNC.ALL ;  /* 0x0000000000007948 */ /* 0x000fea0003800000 */
[----:B------:R-:W-:Y:S01]  /*1640*/  IMAD.IADD R11, R0, 0x1, R11 ;  /* 0x00000001000b7824 */ /* 0x000fe200078e020b */
[----:B------:R-:W-:Y:S02]  /*1650*/  SEL R6, R6, 0xe0, !P6 ;  /* 0x000000e006067807 */ /* 0x000fe40007000000 */
[----:B------:R-:W-:Y:S01]  /*1660*/  ISETP.NE.AND P2, PT, R33, 0x1, PT ;  /* 0x000000012100780c */ /* 0x000fe20003f45270 */
[C---:B------:R-:W-:Y:S01]  /*1670*/  IMAD.IADD R10, R11.reuse, 0x1, R4 ;  /* 0x000000010b0a7824 */ /* 0x040fe200078e0204 */
[----:B------:R-:W-:Y:S01]  /*1680*/  LDS.U8 R13, [R11+0x800] ;  /* 0x000800000b0d7984 */ /* 0x000fe20000000000 */
[----:B------:R-:W-:-:S03]  /*1690*/  IMAD.IADD R9, R11, 0x1, R6 ;  /* 0x000000010b097824 */ /* 0x000fc600078e0206 */
[----:B------:R-:W-:Y:S01]  /*16a0*/  LDS.U8 R15, [R11+0x808] ;  /* 0x000808000b0f7984 */ /* 0x000fe20000000000 */
[----:B------:R-:W-:-:S03]  /*16b0*/  IMAD.IADD R12, R4, 0x1, R9 ;  /* 0x00000001040c7824 */ /* 0x000fc600078e0209 */
[----:B------:R-:W-:Y:S04]  /*16c0*/  LDS.U8 R21, [R11+0x1000] ;  /* 0x001000000b157984 */ /* 0x000fe80000000000 */
[----:B------:R-:W-:Y:S04]  /*16d0*/  LDS.U8 R23, [R11+0x1008] ;  /* 0x001008000b177984 */ /* 0x000fe80000000000 */
[----:B------:R-:W-:Y:S04]  /*16e0*/  LDS.U8 R25, [R11+0x1800] ;  /* 0x001800000b197984 */ /* 0x000fe80000000000 */
[----:B------:R-:W-:Y:S04]  /*16f0*/  LDS.U8 R27, [R11+0x1808] ;  /* 0x001808000b1b7984 */ /* 0x000fe80000000000 */
[----:B------:R-:W-:Y:S04]  /*1700*/  LDS.U8 R29, [R11+0x2000] ;  /* 0x002000000b1d7984 */ /* 0x000fe80000000000 */
[----:B------:R-:W-:Y:S04]  /*1710*/  LDS.U8 R31, [R11+0x2008] ;  /* 0x002008000b1f7984 */ /* 0x000fe80000000000 */
[----:B------:R-:W2:Y:S04]  /*1720*/  LDS.U8 R14, [R10+0x800] ;  /* 0x000800000a0e7984 */ /* 0x000ea80000000000 */
[----:B------:R-:W3:Y:S04]  /*1730*/  LDS.U8 R22, [R10+0x808] ;  /* 0x000808000a167984 */ /* 0x000ee80000000000 */
[----:B------:R-:W4:Y:S04]  /*1740*/  LDS.U8 R30, [R10+0x1000] ;  /* 0x001000000a1e7984 */ /* 0x000f280000000000 */
[----:B------:R-:W0:Y:S04]  /*1750*/  LDS.U8 R34, [R10+0x1008] ;  /* 0x001008000a227984 */ /* 0x000e280000000000 */
[----:B------:R-:W1:Y:S04]  /*1760*/  LDS.U8 R40, [R10+0x1800] ;  /* 0x001800000a287984 */ /* 0x000e680000000000 */
[----:B------:R-:W1:Y:S04]  /*1770*/  LDS.U8 R44, [R10+0x1808] ;  /* 0x001808000a2c7984 */ /* 0x000e680000000000 */
[----:B------:R-:W1:Y:S04]  /*1780*/  LDS.U8 R50, [R10+0x2000] ;  /* 0x002000000a327984 */ /* 0x000e680000000000 */
[----:B------:R-:W1:Y:S04]  /*1790*/  LDS.U8 R54, [R10+0x2008] ;  /* 0x002008000a367984 */ /* 0x000e680000000000 */
[----:B------:R-:W1:Y:S04]  /*17a0*/  LDS.U8 R20, [R9+0x800] ;  /* 0x0008000009147984 */ /* 0x000e680000000000 */
[----:B------:R-:W1:Y:S04]  /*17b0*/  LDS.U8 R26, [R9+0x808] ;  /* 0x00080800091a7984 */ /* 0x000e680000000000 */
[----:B------:R-:W1:Y:S01]  /*17c0*/  LDS.U8 R32, [R9+0x1000] ;  /* 0x0010000009207984 */ /* 0x000e620000000000 */
[----:B--2---:R-:W-:-:S03]  /*17d0*/  PRMT R13, R14, 0x7604, R13 ;  /* 0x000076040e0d7816 */ /* 0x004fc6000000000d */
[----:B------:R-:W2:Y:S01]  /*17e0*/  LDS.U8 R36, [R9+0x1008] ;  /* 0x0010080009247984 */ /* 0x000ea20000000000 */
[----:B---3--:R-:W-:-:S03]  /*17f0*/  PRMT R15, R22, 0x7604, R15 ;  /* 0x00007604160f7816 */ /* 0x008fc6000000000f */
[----:B------:R-:W3:Y:S01]  /*1800*/  LDS.U8 R42, [R9+0x1800] ;  /* 0x00180000092a7984 */ /* 0x000ee20000000000 */
[----:B----4-:R-:W-:-:S03]  /*1810*/  PRMT R21, R30, 0x7604, R21 ;  /* 0x000076041e157816 */ /* 0x010fc60000000015 */
[----:B------:R-:W4:Y:S01]  /*1820*/  LDS.U8 R46, [R9+0x1808] ;  /* 0x00180800092e7984 */ /* 0x000f220000000000 */
[----:B0-----:R-:W-:-:S03]  /*1830*/  PRMT R23, R34, 0x7604, R23 ;  /* 0x0000760422177816 */ /* 0x001fc60000000017 */
[----:B------:R-:W0:Y:S01]  /*1840*/  LDS.U8 R52, [R9+0x2000] ;  /* 0x0020000009347984 */ /* 0x000e220000000000 */
[----:B-1----:R-:W-:-:S03]  /*1850*/  PRMT R25, R40, 0x7604, R25 ;  /* 0x0000760428197816 */ /* 0x002fc60000000019 */
[----:B------:R-:W1:Y:S01]  /*1860*/  LDS.U8 R56, [R9+0x2008] ;  /* 0x0020080009387984 */ /* 0x000e620000000000 */
[----:B------:R-:W-:-:S03]  /*1870*/  PRMT R27, R44, 0x7604, R27 ;  /* 0x000076042c1b7816 */ /* 0x000fc6000000001b */
        /* <DEDUP_REMOVED lines=11> */
[----:B--2---:R-:W-:-:S03]  /*1930*/  PRMT R23, R36, 0x7054, R23 ;  /* 0x0000705424177816 */ /* 0x004fc60000000017 */
[----:B------:R-:W2:Y:S01]  /*1940*/  LDS.U8 R162, [R12+0x2000] ;  /* 0x002000000ca27984 */ /* 0x000ea20000000000 */
[----:B---3--:R-:W-:-:S03]  /*1950*/  PRMT R25, R42, 0x7054, R25 ;  /* 0x000070542a197816 */ /* 0x008fc60000000019 */
[----:B------:R-:W3:Y:S01]  /*1960*/  LDS.U8 R58, [R12+0x2008] ;  /* 0x002008000c3a7984 */ /* 0x000ee20000000000 */
[----:B----4-:R-:W-:Y:S02]  /*1970*/  PRMT R27, R46, 0x7054, R27 ;  /* 0x000070542e1b7816 */ /* 0x010fe4000000001b */
[----:B0-----:R-:W-:Y:S02]  /*1980*/  PRMT R29, R52, 0x7054, R29 ;  /* 0x00007054341d7816 */ /* 0x001fe4000000001d */
[----:B-1----:R-:W-:Y:S02]  /*1990*/  PRMT R31, R56, 0x7054, R31 ;  /* 0x00007054381f7816 */ /* 0x002fe4000000001f */
[----:B------:R-:W-:Y:S02]  /*19a0*/  PRMT R156, R156, 0x654, R13 ;  /* 0x000006549c9c7816 */ /* 0x000fe4000000000d */
[----:B------:R-:W-:Y:S02]  /*19b0*/  PRMT R157, R28, 0x654, R15 ;  /* 0x000006541c9d7816 */ /* 0x000fe4000000000f */
[----:B------:R-:W-:-:S02]  /*19c0*/  PRMT R158, R158, 0x654, R21 ;  /* 0x000006549e9e7816 */ /* 0x000fc40000000015 */
[----:B------:R-:W-:Y:S02]  /*19d0*/  PRMT R159, R38, 0x654, R23 ;  /* 0x00000654269f7816 */ /* 0x000fe40000000017 */
[----:B------:R-:W-:Y:S02]  /*19e0*/  PRMT R160, R160, 0x654, R25 ;  /* 0x00000654a0a07816 */ /* 0x000fe40000000019 */
[----:B------:R-:W-:Y:S02]  /*19f0*/  PRMT R161, R48, 0x654, R27 ;  /* 0x0000065430a17816 */ /* 0x000fe4000000001b */
[----:B--2---:R-:W-:Y:S02]  /*1a00*/  PRMT R162, R162, 0x654, R29 ;  /* 0x00000654a2a27816 */ /* 0x004fe4000000001d */
[----:B---3--:R-:W-:Y:S02]  /*1a10*/  PRMT R163, R58, 0x654, R31 ;  /* 0x000006543aa37816 */ /* 0x008fe4000000001f */
[----:B------:R-:W-:Y:S01]  /*1a20*/  R2UR UR4, R24 ;  /* 0x00000000180472ca */ /* 0x000fe200000e0000 */
[----:B------:R-:W-:Y:S01]  /*1a30*/  UMOV UR11, 0x40000040 ;  /* 0x40000040000b7882 */ /* 0x000fe20000000000 */
[----:B------:R-:W-:-:S11]  /*1a40*/  WARPGROUP.ARRIVE ;  /* 0x00000000000079c5 */ /* 0x000fd60000000000 */
[----:B------:R-:W-:-:S04]  /*1a50*/  USHF.R.U32.HI UR4, URZ, 0x4, UR4 ;  /* 0x000000043f047899 */ /* 0x000fc80008011604 */
[----:B------:R-:W-:-:S04]  /*1a60*/  ULOP3.LUT UR4, UR4, 0x3fff, URZ, 0xc0, !UPT ;  /* 0x00003fff04047892 */ /* 0x000fc8000f8ec03f */
[----:B------:R-:W-:-:S04]  /*1a70*/  ULOP3.LUT UR7, UR4, 0x10000, URZ, 0xfc, !UPT ;  /* 0x0001000004077892 */ /* 0x000fc8000f8efc3f */
[----:B------:R-:W-:-:S04]  /*1a80*/  ULEA UR4, UR39, UR7, 0xb ;  /* 0x0000000727047291 */ /* 0x000fc8000f8e583f */
[----:B------:R-:W-:-:S03]  /*1a90*/  UIADD3 UR6, UR4, 0x2, URZ ;  /* 0x0000000204067890 */ /* 0x000fc6000fffe03f */
[----:B------:R-:W-:Y:S02]  /*1aa0*/  UMOV UR10, UR4 ;  /* 0x00000004000a7c82 */ /* 0x000fe40008000000 */
[----:B------:R-:W-:Y:S01]  /*1ab0*/  QGMMA.64x256x32.F32.E5M2.E4M3 R24, R156, gdesc[UR8], RZ, !UPT, gsb0 ;  /* 0x03e000089c187df3 */ /* 0x000fe2000c0018ff */
[----:B------:R-:W-:Y:S01]  /*1ac0*/  UMOV UR11, 0x40000040 ;  /* 0x40000040000b7882 */ /* 0x000fe20000000000 */
[----:B------:R-:W-:Y:S01]  /*1ad0*/  UMOV UR10, UR6 ;  /* 0x00000006000a7c82 */ /* 0x000fe20008000000 */
[----:B------:R-:W-:Y:S02]  /*1ae0*/  UIADD3 UR6, UR4, 0x4, URZ ;  /* 0x0000000404067890 */ /* 0x000fe4000fffe03f */
[----:B------:R-:W-:Y:S01]  /*1af0*/  UIADD3 UR4, UR4, 0x6, URZ ;  /* 0x0000000604047890 */ /* 0x000fe2000fffe03f */
[----:B------:R-:W-:Y:S02]  /*1b00*/  WARPGROUP.DEPBAR.LE gsb0, 0x0 ;  /* 0x00008000000079c5 */ /* 0x000fe40000010000 */
[----:B------:R-:W-:-:S15]  /*1b10*/  WARPGROUP.ARRIVE ;  /* 0x00000000000079c5 */ /* 0x000fde0000000000 */
[----:B------:R-:W-:-:S05]  /*1b20*/  NOP ;  /* 0x0000000000007918 */ /* 0x000fca0000000000 */
[----:B------:R-:W-:Y:S01]  /*1b30*/  QGMMA.64x256x32.F32.E5M2.E4M3 R24, R160, gdesc[UR8], R24, gsb0 ;  /* 0x03e00008a0187df3 */ /* 0x000fe20008001818 */
[----:B------:R-:W-:Y:S01]  /*1b40*/  UMOV UR10, UR6 ;  /* 0x00000006000a7c82 */ /* 0x000fe20008000000 */
[----:B------:R-:W-:Y:S01]  /*1b50*/  UMOV UR11, 0x40000040 ;  /* 0x40000040000b7882 */ /* 0x000fe20000000000 */
[----:B------:R-:W-:Y:S02]  /*1b60*/  WARPGROUP.DEPBAR.LE gsb0, 0x0 ;  /* 0x00008000000079c5 */ /* 0x000fe40000010000 */
[----:B------:R-:W-:Y:S04]  /*1b70*/  LDS.U8 R13, [R11+0x2800] ;  /* 0x002800000b0d7984 */ /* 0x000fe80000000000 */
[----:B------:R-:W0:Y:S04]  /*1b80*/  LDS.U8 R14, [R10+0x2800] ;  /* 0x002800000a0e7984 */ /* 0x000e280000000000 */
[----:B------:R-:W-:Y:S04]  /*1b90*/  LDS.U8 R15, [R11+0x2808] ;  /* 0x002808000b0f7984 */ /* 0x000fe80000000000 */
[----:B------:R-:W1:Y:S04]  /*1ba0*/  LDS.U8 R22, [R10+0x2808] ;  /* 0x002808000a167984 */ /* 0x000e680000000000 */
[----:B------:R-:W-:Y:S04]  /*1bb0*/  LDS.U8 R21, [R11+0x3000] ;  /* 0x003000000b157984 */ /* 0x000fe80000000000 */
[----:B------:R-:W2:Y:S04]  /*1bc0*/  LDS.U8 R162, [R10+0x3000] ;  /* 0x003000000aa27984 */ /* 0x000ea80000000000 */
[----:B------:R-:W-:Y:S04]  /*1bd0*/  LDS.U8 R23, [R11+0x3008] ;  /* 0x003008000b177984 */ /* 0x000fe80000000000 */
[----:B------:R-:W3:Y:S04]  /*1be0*/  LDS.U8 R170, [R10+0x3008] ;  /* 0x003008000aaa7984 */ /* 0x000ee80000000000 */
[----:B------:R-:W4:Y:S04]  /*1bf0*/  LDS.U8 R20, [R9+0x2800] ;  /* 0x0028000009147984 */ /* 0x000f280000000000 */
[----:B------:R-:W4:Y:S04]  /*1c00*/  LDS.U8 R158, [R9+0x2808] ;  /* 0x00280800099e7984 */ /* 0x000f280000000000 */
[----:B------:R-:W4:Y:S04]  /*1c10*/  LDS.U8 R166, [R9+0x3000] ;  /* 0x0030000009a67984 */ /* 0x000f280000000000 */
[----:B------:R-:W4:Y:S01]  /*1c20*/  LDS.U8 R172, [R9+0x3008] ;  /* 0x0030080009ac7984 */ /* 0x000f220000000000 */
[----:B0-----:R-:W-:-:S03]  /*1c30*/  PRMT R13, R14, 0x7604, R13 ;  /* 0x000076040e0d7816 */ /* 0x001fc6000000000d */
[----:B------:R-:W0:Y:S04]  /*1c40*/  LDS.U8 R156, [R12+0x2800] ;  /* 0x002800000c9c7984 */ /* 0x000e280000000000 */
[----:B------:R-:W0:Y:S01]  /*1c50*/  LDS.U8 R160, [R12+0x2808] ;  /* 0x002808000ca07984 */ /* 0x000e220000000000 */
[----:B-1----:R-:W-:-:S03]  /*1c60*/  PRMT R15, R22, 0x7604, R15 ;  /* 0x00007604160f7816 */ /* 0x002fc6000000000f */
[----:B------:R-:W1:Y:S04]  /*1c70*/  LDS.U8 R168, [R12+0x3000] ;  /* 0x003000000ca87984 */ /* 0x000e680000000000 */
[----:B------:R-:W1:Y:S01]  /*1c80*/  LDS.U8 R174, [R12+0x3008] ;  /* 0x003008000cae7984 */ /* 0x000e620000000000 */
[----:B--2---:R-:W-:Y:S02]  /*1c90*/  PRMT R21, R162, 0x7604, R21 ;  /* 0x00007604a2157816 */ /* 0x004fe40000000015 */
[----:B---3--:R-:W-:Y:S02]  /*1ca0*/  PRMT R23, R170, 0x7604, R23 ;  /* 0x00007604aa177816 */ /* 0x008fe40000000017 */
[----:B----4-:R-:W-:Y:S02]  /*1cb0*/  PRMT R13, R20, 0x7054, R13 ;  /* 0x00007054140d7816 */ /* 0x010fe4000000000d */
[----:B------:R-:W-:-:S02]  /*1cc0*/  PRMT R15, R158, 0x7054, R15 ;  /* 0x000070549e0f7816 */ /* 0x000fc4000000000f */
[----:B------:R-:W-:Y:S02]  /*1cd0*/  PRMT R21, R166, 0x7054, R21 ;  /* 0x00007054a6157816 */ /* 0x000fe40000000015 */
[----:B------:R-:W-:Y:S02]  /*1ce0*/  PRMT R23, R172, 0x7054, R23 ;  /* 0x00007054ac177816 */ /* 0x000fe40000000017 */
[----:B0-----:R-:W-:Y:S02]  /*1cf0*/  PRMT R156, R156, 0x654, R13 ;  /* 0x000006549c9c7816 */ /* 0x001fe4000000000d */
[----:B------:R-:W-:Y:S02]  /*1d00*/  PRMT R157, R160, 0x654, R15 ;  /* 0x00000654a09d7816 */ /* 0x000fe4000000000f */
[----:B-1----:R-:W-:Y:S02]  /*1d10*/  PRMT R158, R168, 0x654, R21 ;  /* 0x00000654a89e7816 */ /* 0x002fe40000000015 */
[----:B------:R-:W-:-:S04]  /*1d20*/  PRMT R159, R174, 0x654, R23 ;  /* 0x00000654ae9f7816 */ /* 0x000fc80000000017 */
[----:B------:R-:W-:-:S06]  /*1d30*/  WARPGROUP.ARRIVE ;  /* 0x00000000000079c5 */ /* 0x000fcc0000000000 */
[----:B------:R-:W-:Y:S01]  /*1d40*/  QGMMA.64x256x32.F32.E5M2.E4M3 R24, R156, gdesc[UR8], R24, gsb0 ;  /* 0x03e000089c187df3 */ /* 0x000fe20008001818 */
[----:B------:R-:W-:Y:S01]  /*1d50*/  UMOV UR10, UR4 ;  /* 0x00000004000a7c82 */ /* 0x000fe20008000000 */
[----:B------:R-:W-:Y:S01]  /*1d60*/  UMOV UR11, 0x40000040 ;  /* 0x40000040000b7882 */ /* 0x000fe20000000000 */
[----:B------:R-:W-:Y:S02]  /*1d70*/  WARPGROUP.DEPBAR.LE gsb0, 0x0 ;  /* 0x00008000000079c5 */ /* 0x000fe40000010000 */
[----:B------:R-:W-:Y:S04]  /*1d80*/  LDS.U8 R13, [R11+0x3800] ;  /* 0x003800000b0d7984 */ /* 0x000fe80000000000 */
[----:B------:R-:W0:Y:S04]  /*1d90*/  LDS.U8 R14, [R10+0x3800] ;  /* 0x003800000a0e7984 */ /* 0x000e280000000000 */
[----:B------:R-:W-:Y:S04]  /*1da0*/  LDS.U8 R15, [R11+0x3808] ;  /* 0x003808000b0f7984 */ /* 0x000fe80000000000 */
[----:B------:R-:W-:Y:S04]  /*1db0*/  LDS.U8 R21, [R11+0x4000] ;  /* 0x004000000b157984 */ /* 0x000fe80000000000 */
[----:B------:R-:W-:Y:S04]  /*1dc0*/  LDS.U8 R23, [R11+0x4008] ;  /* 0x004008000b177984 */ /* 0x000fe80000000000 */
[----:B------:R-:W1:Y:S04]  /*1dd0*/  LDS.U8 R22, [R10+0x3808] ;  /* 0x003808000a167984 */ /* 0x000e680000000000 */
[----:B------:R-:W2:Y:S04]  /*1de0*/  LDS.U8 R162, [R10+0x4000] ;  /* 0x004000000aa27984 */ /* 0x000ea80000000000 */
[----:B------:R-:W3:Y:S04]  /*1df0*/  LDS.U8 R170, [R10+0x4008] ;  /* 0x004008000aaa7984 */ /* 0x000ee80000000000 */
[----:B------:R-:W4:Y:S04]  /*1e00*/  LDS.U8 R20, [R9+0x3800] ;  /* 0x0038000009147984 */ /* 0x000f280000000000 */
[----:B------:R-:W4:Y:S04]  /*1e10*/  LDS.U8 R158, [R9+0x3808] ;  /* 0x00380800099e7984 */ /* 0x000f280000000000 */
[----:B------:R-:W4:Y:S04]  /*1e20*/  LDS.U8 R166, [R9+0x4000] ;  /* 0x0040000009a67984 */ /* 0x000f280000000000 */
[----:B------:R-:W4:Y:S01]  /*1e30*/  LDS.U8 R172, [R9+0x4008] ;  /* 0x0040080009ac7984 */ /* 0x000f220000000000 */
[----:B0-----:R-:W-:-:S03]  /*1e40*/  PRMT R13, R14, 0x7604, R13 ;  /* 0x000076040e0d7816 */ /* 0x001fc6000000000d */
[----:B------:R-:W0:Y:S04]  /*1e50*/  LDS.U8 R156, [R12+0x3800] ;  /* 0x003800000c9c7984 */ /* 0x000e280000000000 */
[----:B------:R-:W0:Y:S04]  /*1e60*/  LDS.U8 R160, [R12+0x3808] ;  /* 0x003808000ca07984 */ /* 0x000e280000000000 */
[----:B------:R-:W0:Y:S04]  /*1e70*/  LDS.U8 R168, [R12+0x4000] ;  /* 0x004000000ca87984 */ /* 0x000e280000000000 */
[----:B------:R-:W0:Y:S01]  /*1e80*/  LDS.U8 R174, [R12+0x4008] ;  /* 0x004008000cae7984 */ /* 0x000e220000000000 */
[----:B-1----:R-:W-:-:S02]  /*1e90*/  PRMT R15, R22, 0x7604, R15 ;  /* 0x00007604160f7816 */ /* 0x002fc4000000000f */
[----:B--2---:R-:W-:Y:S02]  /*1ea0*/  PRMT R21, R162, 0x7604, R21 ;  /* 0x00007604a2157816 */ /* 0x004fe40000000015 */
[----:B---3--:R-:W-:Y:S02]  /*1eb0*/  PRMT R23, R170, 0x7604, R23 ;  /* 0x00007604aa177816 */ /* 0x008fe40000000017 */
[----:B----4-:R-:W-:Y:S02]  /*1ec0*/  PRMT R13, R20, 0x7054, R13 ;  /* 0x00007054140d7816 */ /* 0x010fe4000000000d */
[----:B------:R-:W-:Y:S02]  /*1ed0*/  PRMT R15, R158, 0x7054, R15 ;  /* 0x000070549e0f7816 */ /* 0x000fe4000000000f */
[----:B------:R-:W-:Y:S02]  /*1ee0*/  PRMT R21, R166, 0x7054, R21 ;  /* 0x00007054a6157816 */ /* 0x000fe40000000015 */
[----:B------:R-:W-:-:S02]  /*1ef0*/  PRMT R23, R172, 0x7054, R23 ;  /* 0x00007054ac177816 */ /* 0x000fc40000000017 */
[----:B0-----:R-:W-:Y:S02]  /*1f00*/  PRMT R156, R156, 0x654, R13 ;  /* 0x000006549c9c7816 */ /* 0x001fe4000000000d */
[----:B------:R-:W-:Y:S02]  /*1f10*/  PRMT R157, R160, 0x654, R15 ;  /* 0x00000654a09d7816 */ /* 0x000fe4000000000f */
[----:B------:R-:W-:Y:S02]  /*1f20*/  PRMT R158, R168, 0x654, R21 ;  /* 0x00000654a89e7816 */ /* 0x000fe40000000015 */
[----:B------:R-:W-:-:S04]  /*1f30*/  PRMT R159, R174, 0x654, R23 ;  /* 0x00000654ae9f7816 */ /* 0x000fc80000000017 */
[----:B------:R-:W-:-:S06]  /*1f40*/  WARPGROUP.ARRIVE ;  /* 0x00000000000079c5 */ /* 0x000fcc0000000000 */
[----:B------:R-:W-:Y:S03]  /*1f50*/  QGMMA.64x256x32.F32.E5M2.E4M3 R24, R156, gdesc[UR8], R24, gsb0 ;  /* 0x03e000089c187df3 */ /* 0x000fe60008001818 */
[----:B------:R-:W-:Y:S02]  /*1f60*/  WARPGROUP.DEPBAR.LE gsb0, 0x0 ;  /* 0x00008000000079c5 */ /* 0x000fe40000010000 */
[----:B------:R-:W-:Y:S05]  /*1f70*/  @!P2 BRA `(.L_x_22) ;  /* 0x00000014009ca947 */ /* 0x000fea0003800000 */
[----:B------:R-:W-:Y:S05]  /*1f80*/  @!P0 BRA `(.L_x_23) ;  /* 0x0000000000048947 */ /* 0x000fea0003800000 */
[----:B------:R-:W-:Y:S01]  /*1f90*/  BPT.TRAP 0x1 ;  /* 0x000000040000795c */ /* 0x000fe20000300000 */
.L_x_23:
[----:B------:R-:W-:-:S05]  /*1fa0*/  IMAD.SHL.U32 R170, R3, 0x4000, RZ ;  /* 0x0000400003aa7824 */ /* 0x000fca00078e00ff */
[----:B------:R-:W-:-:S05]  /*1fb0*/  LOP3.LUT R9, R170, R5, RZ, 0xfc, !PT ;  /* 0x00000005aa097212 */ /* 0x000fca00078efcff */
[----:B------:R-:W-:Y:S01]  /*1fc0*/  IMAD.IADD R9, R0, 0x1, R9 ;  /* 0x0000000100097824 */ /* 0x000fe200078e0209 */
[----:B------:R-:W-:Y:S06]  /*1fd0*/  @P1 BRA `(.L_x_24) ;  /* 0x0000000000081947 */ /* 0x000fec0003800000 */
[----:B------:R-:W0:Y:S02]  /*1fe0*/  SYNCS.PHASECHK.TRANS64.TRYWAIT P1, [R7+URZ], R8 ;  /* 0x00000008070075a7 */ /* 0x000e24000802017f */
[----:B0-----:R-:W-:Y:S05]  /*1ff0*/  @!P1 BRA `(.L_x_25) ;  /* 0x000000c400149947 */ /* 0x001fea0003800000 */
.L_x_24:
[--C-:B------:R-:W-:Y:S01]  /*2000*/  IMAD.IADD R21, R4, 0x1, R9.reuse ;  /* 0x0000000104157824 */ /* 0x100fe200078e0209 */
[----:B0-----:R-:W-:Y:S01]  /*2010*/  LDS.U8 R7, [R9+0x800] ;  /* 0x0008000009077984 */ /* 0x001fe20000000000 */
[----:B------:R-:W-:-:S03]  /*2020*/  IMAD.IADD R23, R6, 0x1, R9 ;  /* 0x0000000106177824 */ /* 0x000fc600078e0209 */
[----:B------:R-:W0:Y:S01]  /*2030*/  LDS.U8 R8, [R21+0x800] ;  /* 0x0008000015087984 */ /* 0x000e220000000000 */
[----:B------:R-:W-:-:S03]  /*2040*/  IMAD.IADD R157, R4, 0x1, R23 ;  /* 0x00000001049d7824 */ /* 0x000fc600078e0217 */
[----:B------:R-:W-:Y:S04]  /*2050*/  LDS.U8 R11, [R9+0x808] ;  /* 0x00080800090b7984 */ /* 0x000fe80000000000 */
[----:B------:R-:W-:Y:S04]  /*2060*/  LDS.U8 R13, [R9+0x1000] ;  /* 0x00100000090d7984 */ /* 0x000fe80000000000 */
[----:B------:R1:W-:Y:S04]  /*2070*/  LDS.U8 R15, [R9+0x1008] ;  /* 0x00100800090f7984 */ /* 0x0003e80000000000 */
[----:B------:R-:W2:Y:S04]  /*2080*/  LDS.U8 R12, [R21+0x808] ;  /* 0x00080800150c7984 */ /* 0x000ea80000000000 */
[----:B------:R-:W3:Y:S01]  /*2090*/  LDS.U8 R22, [R21+0x1000] ;  /* 0x0010000015167984 */ /* 0x000ee20000000000 */
[----:B-1----:R-:W1:Y:S03]  /*20a0*/  LDC R9, c[0x0][0x28c] ;  /* 0x0000a300ff097b82 */ /* 0x002e660000000800 */
[----:B------:R-:W4:Y:S04]  /*20b0*/  LDS.U8 R158, [R21+0x1008] ;  /* 0x00100800159e7984 */ /* 0x000f280000000000 */
[----:B------:R-:W4:Y:S04]  /*20c0*/  LDS.U8 R10, [R23+0x800] ;  /* 0x00080000170a7984 */ /* 0x000f280000000000 */
[----:B------:R-:W4:Y:S04]  /*20d0*/  LDS.U8 R14, [R23+0x808] ;  /* 0x00080800170e7984 */ /* 0x000f280000000000 */
[----:B------:R-:W4:Y:S04]  /*20e0*/  LDS.U8 R156, [R23+0x1000] ;  /* 0x00100000179c7984 */ /* 0x000f280000000000 */
[----:B------:R-:W4:Y:S01]  /*20f0*/  LDS.U8 R166, [R23+0x1008] ;  /* 0x0010080017a67984 */ /* 0x000f220000000000 */
[----:B0-----:R-:W-:-:S03]  /*2100*/  PRMT R7, R8, 0x7604, R7 ;  /* 0x0000760408077816 */ /* 0x001fc60000000007 */
[----:B------:R-:W0:Y:S01]  /*2110*/  LDS.U8 R160, [R157+0x800] ;  /* 0x000800009da07984 */ /* 0x000e220000000000 */
[----:B-1----:R-:W-:-:S03]  /*2120*/  ISETP.GE.AND P1, PT, R9, 0x101, PT ;  /* 0x000001010900780c */ /* 0x002fc60003f26270 */
[----:B------:R-:W1:Y:S04]  /*2130*/  LDS.U8 R20, [R157+0x808] ;  /* 0x000808009d147984 */ /* 0x000e680000000000 */
[----:B------:R-:W1:Y:S04]  /*2140*/  LDS.U8 R162, [R157+0x1000] ;  /* 0x001000009da27984 */ /* 0x000e680000000000 */
[----:B------:R-:W1:Y:S01]  /*2150*/  LDS.U8 R168, [R157+0x1008] ;  /* 0x001008009da87984 */ /* 0x000e620000000000 */
[----:B--2---:R-:W-:Y:S02]  /*2160*/  PRMT R11, R12, 0x7604, R11 ;  /* 0x000076040c0b7816 */ /* 0x004fe4000000000b */
[----:B---3--:R-:W-:-:S02]  /*2170*/  PRMT R13, R22, 0x7604, R13 ;  /* 0x00007604160d7816 */ /* 0x008fc4000000000d */
[----:B----4-:R-:W-:Y:S02]  /*2180*/  PRMT R15, R158, 0x7604, R15 ;  /* 0x000076049e0f7816 */ /* 0x010fe4000000000f */
[----:B------:R-:W-:Y:S02]  /*2190*/  PRMT R7, R10, 0x7054, R7 ;  /* 0x000070540a077816 */ /* 0x000fe40000000007 */
[----:B------:R-:W-:Y:S02]  /*21a0*/  PRMT R11, R14, 0x7054, R11 ;  /* 0x000070540e0b7816 */ /* 0x000fe4000000000b */
[----:B------:R-:W-:Y:S02]  /*21b0*/  PRMT R13, R156, 0x7054, R13 ;  /* 0x000070549c0d7816 */ /* 0x000fe4000000000d */
[----:B------:R-:W-:Y:S02]  /*21c0*/  PRMT R15, R166, 0x7054, R15 ;  /* 0x00007054a60f7816 */ /* 0x000fe4000000000f */
[----:B0-----:R-:W-:Y:S01]  /*21d0*/  PRMT R160, R160, 0x654, R7 ;  /* 0x00000654a0a07816 */ /* 0x001fe20000000007 */
[----:B------:R-:W-:Y:S01]  /*21e0*/  IMAD.U32 R7, RZ, RZ, UR39 ;  /* 0x00000027ff077e24 */ /* 0x000fe2000f8e00ff */
[----:B-1----:R-:W-:-:S02]  /*21f0*/  PRMT R161, R20, 0x654, R11 ;  /* 0x0000065414a17816 */ /* 0x002fc4000000000b */
[----:B------:R-:W-:Y:S02]  /*2200*/  PRMT R162, R162, 0x654, R13 ;  /* 0x00000654a2a27816 */ /* 0x000fe4000000000d */
[----:B------:R-:W-:Y:S01]  /*2210*/  PRMT R163, R168, 0x654, R15 ;  /* 0x00000654a8a37816 */ /* 0x000fe2000000000f */
[----:B------:R-:W-:Y:S06]  /*2220*/  @!P1 BRA `(.L_x_26) ;  /* 0x0000000800fc9947 */ /* 0x000fec0003800000 */
[----:B------:R-:W-:Y:S01]  /*2230*/  R2UR UR4, R3 ;  /* 0x00000000030472ca */ /* 0x000fe200000e0000 */
[----:B------:R-:W-:Y:S01]  /*2240*/  UIADD3 UR5, UR40, -0x1, URZ ;  /* 0xffffffff28057890 */ /* 0x000fe2000fffe03f */
[----:B------:R-:W-:-:S05]  /*2250*/  IMAD.U32 R7, RZ, RZ, UR39 ;  /* 0x00000027ff077e24 */ /* 0x000fca000f8e00ff */
[----:B------:R-:W-:-:S08]  /*2260*/  IMAD.U32 R8, RZ, RZ, UR5 ;  /* 0x00000005ff087e24 */ /* 0x000fd0000f8e00ff */
.L_x_34:
[----:B------:R-:W-:-:S04]  /*2270*/  UIADD3 UR5, UR4, 0x1, URZ ;  /* 0x0000000104057890 */ /* 0x000fc8000fffe03f */
[----:B------:R-:W-:-:S04]  /*2280*/  UISETP.NE.AND UP0, UPT, UR5, 0x4, UPT ;  /* 0x000000040500788c */ /* 0x000fc8000bf05270 */
[----:B------:R-:W-:Y:S02]  /*2290*/  USEL UR6, URZ, 0x1, UP0 ;  /* 0x000000013f067887 */ /* 0x000fe40008000000 */
[----:B------:R-:W-:-:S04]  /*22a0*/  USEL UR5, UR5, URZ, UP0 ;  /* 0x0000003f05057287 */ /* 0x000fc80008000000 */
[----:B------:R-:W-:Y:S02]  /*22b0*/  LOP3.LUT R165, R165, UR6, RZ, 0x3c, !PT ;  /* 0x00000006a5a57c12 */ /* 0x000fe4000f8e3cff */
[----:B------:R-:W-:Y:S01]  /*22c0*/  IMAD.U32 R3, RZ, RZ, UR5 ;  /* 0x00000005ff037e24 */ /* 0x000fe2000f8e00ff */
[----:B------:R-:W-:Y:S06]  /*22d0*/  @!P0 BRA `(.L_x_27) ;  /* 0x0000000000048947 */ /* 0x000fec0003800000 */
[----:B------:R-:W-:Y:S01]  /*22e0*/  BPT.TRAP 0x1 ;  /* 0x000000040000795c */ /* 0x000fe20000300000 */
.L_x_27:
[----:B------:R-:W0:Y:S01]  /*22f0*/  S2UR UR6, SR_CgaCtaId ;  /* 0x00000000000679c3 */ /* 0x000e220000008800 */
[----:B------:R-:W-:Y:S01]  /*2300*/  UMOV UR5, 0x400 ;  /* 0x0000040000057882 */ /* 0x000fe20000000000 */
[----:B------:R-:W-:Y:S01]  /*2310*/  SHF.L.U32 R9, R165, 0x1f, RZ ;  /* 0x0000001fa5097819 */ /* 0x000fe200000006ff */
[----:B------:R-:W-:Y:S01]  /*2320*/  UMOV UR11, 0x40000040 ;  /* 0x40000040000b7882 */ /* 0x000fe20000000000 */
[----:B0-----:R-:W-:Y:S02]  /*2330*/  ULEA UR5, UR6, UR5, 0x18 ;  /* 0x0000000506057291 */ /* 0x001fe4000f8ec03f */
[----:B------:R-:W-:Y:S02]  /*2340*/  ULEA UR6, UR4, UR7, 0xb ;  /* 0x0000000704067291 */ /* 0x000fe4000f8e583f */
[----:B------:R-:W-:Y:S02]  /*2350*/  USHF.L.U32 UR4, UR4, 0xe, URZ ;  /* 0x0000000e04047899 */ /* 0x000fe4000800063f */
[----:B------:R-:W-:-:S03]  /*2360*/  IMAD.U32 R0, RZ, RZ, UR5 ;  /* 0x00000005ff007e24 */ /* 0x000fc6000f8e00ff */
[----:B------:R-:W-:Y:S01]  /*2370*/  UMOV UR10, UR6 ;  /* 0x00000006000a7c82 */ /* 0x000fe20008000000 */
[----:B------:R-:W-:Y:S01]  /*2380*/  IMAD R10, R3, 0x8, R0 ;  /* 0x00000008030a7824 */ /* 0x000fe200078e0200 */
[----:B------:R-:W-:Y:S01]  /*2390*/  LOP3.LUT R11, R5, UR4, RZ, 0xfc, !PT ;  /* 0x00000004050b7c12 */ /* 0x000fe2000f8efcff */
[----:B------:R-:W-:Y:S02]  /*23a0*/  UIADD3 UR4, UR6, 0x2, URZ ;  /* 0x0000000206047890 */ /* 0x000fe4000fffe03f */
[----:B------:R0:W1:Y:S01]  /*23b0*/  SYNCS.PHASECHK.TRANS64.TRYWAIT P1, [R10+URZ], R9 ;  /* 0x000000090a0075a7 */ /* 0x000062000802017f */
[----:B------:R-:W-:Y:S01]  /*23c0*/  WARPGROUP.ARRIVE ;  /* 0x00000000000079c5 */ /* 0x000fe20000000000 */
[----:B------:R-:W-:-:S04]  /*23d0*/  IMAD.IADD R167, R0, 0x1, R11 ;  /* 0x0000000100a77824 */ /* 0x000fc800078e020b */
[--C-:B------:R-:W-:Y:S01]  /*23e0*/  IMAD.IADD R169, R4, 0x1, R167.reuse ;  /* 0x0000000104a97824 */ /* 0x100fe200078e02a7 */
[----:B------:R-:W-:Y:S01]  /*23f0*/  QGMMA.64x256x32.F32.E5M2.E4M3 R24, R160, gdesc[UR8], R24, gsb0 ;  /* 0x03e00008a0187df3 */ /* 0x000fe20008001818 */
[----:B------:R-:W-:Y:S01]  /*2400*/  IMAD.IADD R171, R6, 0x1, R167 ;  /* 0x0000000106ab7824 */ /* 0x000fe200078e02a7 */
[----:B------:R-:W-:Y:S01]  /*2410*/  UMOV UR10, UR4 ;  /* 0x00000004000a7c82 */ /* 0x000fe20008000000 */
[----:B------:R-:W-:Y:S02]  /*2420*/  UMOV UR11, 0x40000040 ;  /* 0x40000040000b7882 */ /* 0x000fe40000000000 */
[----:B------:R-:W-:Y:S01]  /*2430*/  IMAD.IADD R173, R4, 0x1, R171 ;  /* 0x0000000104ad7824 */ /* 0x000fe200078e02ab */
[----:B------:R-:W-:Y:S02]  /*2440*/  WARPGROUP.DEPBAR.LE gsb0, 0x0 ;  /* 0x00008000000079c5 */ /* 0x000fe40000010000 */
[----:B------:R-:W-:Y:S04]  /*2450*/  LDS.U8 R11, [R167+0x1800] ;  /* 0x00180000a70b7984 */ /* 0x000fe80000000000 */
[----:B------:R-:W2:Y:S04]  /*2460*/  LDS.U8 R12, [R169+0x1800] ;  /* 0x00180000a90c7984 */ /* 0x000ea80000000000 */
[----:B------:R-:W-:Y:S04]  /*2470*/  LDS.U8 R13, [R167+0x1808] ;  /* 0x00180800a70d7984 */ /* 0x000fe80000000000 */
[----:B------:R-:W3:Y:S04]  /*2480*/  LDS.U8 R20, [R169+0x1808] ;  /* 0x00180800a9147984 */ /* 0x000ee80000000000 */
[----:B------:R-:W-:Y:S04]  /*2490*/  LDS.U8 R15, [R167+0x2000] ;  /* 0x00200000a70f7984 */ /* 0x000fe80000000000 */
[----:B------:R-:W4:Y:S04]  /*24a0*/  LDS.U8 R158, [R169+0x2000] ;  /* 0x00200000a99e7984 */ /* 0x000f280000000000 */
[----:B------:R-:W-:Y:S04]  /*24b0*/  LDS.U8 R23, [R167+0x2008] ;  /* 0x00200800a7177984 */ /* 0x000fe80000000000 */
[----:B------:R-:W0:Y:S04]  /*24c0*/  LDS.U8 R166, [R169+0x2008] ;  /* 0x00200800a9a67984 */ /* 0x000e280000000000 */
[----:B------:R-:W1:Y:S04]  /*24d0*/  LDS.U8 R14, [R171+0x1800] ;  /* 0x00180000ab0e7984 */ /* 0x000e680000000000 */
[----:B------:R-:W1:Y:S04]  /*24e0*/  LDS.U8 R22, [R171+0x1808] ;  /* 0x00180800ab167984 */ /* 0x000e680000000000 */
[----:B------:R-:W1:Y:S04]  /*24f0*/  LDS.U8 R162, [R171+0x2000] ;  /* 0x00200000aba27984 */ /* 0x000e680000000000 */
[----:B------:R-:W1:Y:S01]  /*2500*/  LDS.U8 R168, [R171+0x2008] ;  /* 0x00200800aba87984 */ /* 0x000e620000000000 */
[----:B--2---:R-:W-:-:S03]  /*2510*/  PRMT R11, R12, 0x7604, R11 ;  /* 0x000076040c0b7816 */ /* 0x004fc6000000000b */
[----:B------:R-:W2:Y:S04]  /*2520*/  LDS.U8 R160, [R173+0x1800] ;  /* 0x00180000ada07984 */ /* 0x000ea80000000000 */
[----:B------:R-:W2:Y:S01]  /*2530*/  LDS.U8 R156, [R173+0x1808] ;  /* 0x00180800ad9c7984 */ /* 0x000ea20000000000 */
[----:B---3--:R-:W-:-:S03]  /*2540*/  PRMT R13, R20, 0x7604, R13 ;  /* 0x00007604140d7816 */ /* 0x008fc6000000000d */
[----:B------:R-:W3:Y:S04]  /*2550*/  LDS.U8 R21, [R173+0x2000] ;  /* 0x00200000ad157984 */ /* 0x000ee80000000000 */
[----:B------:R-:W3:Y:S01]  /*2560*/  LDS.U8 R170, [R173+0x2008] ;  /* 0x00200800adaa7984 */ /* 0x000ee20000000000 */
[----:B----4-:R-:W-:Y:S02]  /*2570*/  PRMT R15, R158, 0x7604, R15 ;  /* 0x000076049e0f7816 */ /* 0x010fe4000000000f */
[----:B0-----:R-:W-:Y:S02]  /*2580*/  PRMT R23, R166, 0x7604, R23 ;  /* 0x00007604a6177816 */ /* 0x001fe40000000017 */
[----:B-1----:R-:W-:Y:S02]  /*2590*/  PRMT R11, R14, 0x7054, R11 ;  /* 0x000070540e0b7816 */ /* 0x002fe4000000000b */
[----:B------:R-:W-:-:S02]  /*25a0*/  PRMT R13, R22, 0x7054, R13 ;  /* 0x00007054160d7816 */ /* 0x000fc4000000000d */
[----:B------:R-:W-:Y:S02]  /*25b0*/  PRMT R162, R162, 0x7054, R15 ;  /* 0x00007054a2a27816 */ /* 0x000fe4000000000f */
[----:B------:R-:W-:Y:S02]  /*25c0*/  PRMT R23, R168, 0x7054, R23 ;  /* 0x00007054a8177816 */ /* 0x000fe40000000017 */
[----:B--2---:R-:W-:Y:S02]  /*25d0*/  PRMT R160, R160, 0x654, R11 ;  /* 0x00000654a0a07816 */ /* 0x004fe4000000000b */
[----:B------:R-:W-:Y:S02]  /*25e0*/  PRMT R161, R156, 0x654, R13 ;  /* 0x000006549ca17816 */ /* 0x000fe4000000000d */
[----:B---3--:R-:W-:Y:S02]  /*25f0*/  PRMT R162, R21, 0x654, R162 ;  /* 0x0000065415a27816 */ /* 0x008fe400000000a2 */
[----:B------:R-:W-:-:S04]  /*2600*/  PRMT R163, R170, 0x654, R23 ;  /* 0x00000654aaa37816 */ /* 0x000fc80000000017 */
[----:B------:R-:W-:-:S06]  /*2610*/  WARPGROUP.ARRIVE ;  /* 0x00000000000079c5 */ /* 0x000fcc0000000000 */
[----:B------:R-:W-:Y:S03]  /*2620*/  QGMMA.64x256x32.F32.E5M2.E4M3 R24, R160, gdesc[UR8], R24, gsb0 ;  /* 0x03e00008a0187df3 */ /* 0x000fe60008001818 */
        /* <DEDUP_REMOVED lines=28> */
[----:B------:R-:W-:Y:S01]  /*27f0*/  PRMT R159, R172, 0x654, R21 ;  /* 0x00000654ac9f7816 */ /* 0x000fe20000000015 */
[----:B------:R-:W-:Y:S06]  /*2800*/  @!P0 BRA `(.L_x_28) ;  /* 0x0000000000048947 */ /* 0x000fec0003800000 */
[----:B------:R-:W-:Y:S01]  /*2810*/  BPT.TRAP 0x1 ;  /* 0x000000040000795c */ /* 0x000fe20000300000 */
.L_x_28:
[----:B------:R-:W-:Y:S01]  /*2820*/  IMAD R11, R7, 0x8, R0 ;  /* 0x00000008070b7824 */ /* 0x000fe200078e0200 */
[----:B------:R-:W-:-:S03]  /*2830*/  ISETP.GT.U32.AND P2, PT, R19, 0x1, PT ;  /* 0x000000011300780c */ /* 0x000fc60003f44070 */
[----:B------:R-:W-:-:S05]  /*2840*/  VIADD R11, R11, 0x20 ;  /* 0x000000200b0b7836 */ /* 0x000fca0000000000 */
[----:B------:R-:W-:-:S04]  /*2850*/  PRMT R11, RZ, 0x654, R11 ;  /* 0x00000654ff0b7816 */ /* 0x000fc8000000000b */
[----:B------:R0:W-:Y:S01]  /*2860*/  SYNCS.ARRIVE.TRANS64.RED.A1T0 RZ, [R11+URZ], RZ ;  /* 0x000000ff0bff79a7 */ /* 0x0001e2000810043f */
[----:B------:R-:W-:Y:S05]  /*2870*/  @P2 BRA `(.L_x_29) ;  /* 0x0000000000042947 */ /* 0x000fea0003800000 */
[----:B------:R-:W-:Y:S01]  /*2880*/  BPT.TRAP 0x1 ;  /* 0x000000040000795c */ /* 0x000fe20000300000 */
.L_x_29:
[----:B------:R-:W-:Y:S01]  /*2890*/  UIADD3 UR4, UR6, 0x4, URZ ;  /* 0x0000000406047890 */ /* 0x000fe2000fffe03f */
[----:B------:R-:W-:Y:S01]  /*28a0*/  WARPGROUP.ARRIVE ;  /* 0x00000000000079c5 */ /* 0x000fe20000000000 */
[----:B------:R-:W-:Y:S01]  /*28b0*/  UMOV UR11, 0x40000040 ;  /* 0x40000040000b7882 */ /* 0x000fe20000000000 */
[----:B------:R-:W-:-:S04]  /*28c0*/  VIADD R7, R7, 0x1 ;  /* 0x0000000107077836 */ /* 0x000fc80000000000 */
[----:B------:R-:W-:Y:S01]  /*28d0*/  UMOV UR10, UR4 ;  /* 0x00000004000a7c82 */ /* 0x000fe20008000000 */
[C---:B------:R-:W-:Y:S01]  /*28e0*/  ISETP.NE.AND P2, PT, R7.reuse, 0x4, PT ;  /* 0x000000040700780c */ /* 0x040fe20003f45270 */
[----:B------:R-:W-:Y:S03]  /*28f0*/  QGMMA.64x256x32.F32.E5M2.E4M3 R24, R156, gdesc[UR8], R24, gsb0 ;  /* 0x03e000089c187df3 */ /* 0x000fe60008001818 */
[----:B------:R-:W-:Y:S01]  /*2900*/  SEL R7, R7, RZ, P2 ;  /* 0x000000ff07077207 */ /* 0x000fe20001000000 */
[----:B------:R-:W-:Y:S02]  /*2910*/  WARPGROUP.DEPBAR.LE gsb0, 0x0 ;  /* 0x00008000000079c5 */ /* 0x000fe40000010000 */
[----:B------:R-:W-:Y:S04]  /*2920*/  LDS.U8 R13, [R167+0x3808] ;  /* 0x00380800a70d7984 */ /* 0x000fe80000000000 */
[----:B------:R-:W1:Y:S04]  /*2930*/  LDS.U8 R20, [R169+0x3808] ;  /* 0x00380800a9147984 */ /* 0x000e680000000000 */
[----:B0-----:R-:W-:Y:S04]  /*2940*/  LDS.U8 R11, [R167+0x3800] ;  /* 0x00380000a70b7984 */ /* 0x001fe80000000000 */
[----:B------:R-:W0:Y:S04]  /*2950*/  LDS.U8 R12, [R169+0x3800] ;  /* 0x00380000a90c7984 */ /* 0x000e280000000000 */
        /* <DEDUP_REMOVED lines=8> */
[----:B-1----:R-:W-:-:S03]  /*29e0*/  PRMT R13, R20, 0x7604, R13 ;  /* 0x00007604140d7816 */ /* 0x002fc6000000000d */
[----:B------:R-:W1:Y:S04]  /*29f0*/  LDS.U8 R158, [R173+0x3808] ;  /* 0x00380800ad9e7984 */ /* 0x000e680000000000 */
[----:B------:R-:W1:Y:S01]  /*2a00*/  LDS.U8 R156, [R173+0x3800] ;  /* 0x00380000ad9c7984 */ /* 0x000e620000000000 */
[----:B0-----:R-:W-:-:S03]  /*2a10*/  PRMT R11, R12, 0x7604, R11 ;  /* 0x000076040c0b7816 */ /* 0x001fc6000000000b */
[----:B------:R-:W0:Y:S04]  /*2a20*/  LDS.U8 R166, [R173+0x4000] ;  /* 0x00400000ada67984 */ /* 0x000e280000000000 */
[----:B------:R-:W0:Y:S01]  /*2a30*/  LDS.U8 R172, [R173+0x4008] ;  /* 0x00400800adac7984 */ /* 0x000e220000000000 */
[----:B--2---:R-:W-:Y:S02]  /*2a40*/  PRMT R15, R160, 0x7604, R15 ;  /* 0x00007604a00f7816 */ /* 0x004fe4000000000f */
[----:B---3--:R-:W-:Y:S02]  /*2a50*/  PRMT R21, R168, 0x7604, R21 ;  /* 0x00007604a8157816 */ /* 0x008fe40000000015 */
[----:B----4-:R-:W-:Y:S02]  /*2a60*/  PRMT R13, R22, 0x7054, R13 ;  /* 0x00007054160d7816 */ /* 0x010fe4000000000d */
[----:B------:R-:W-:-:S02]  /*2a70*/  PRMT R11, R14, 0x7054, R11 ;  /* 0x000070540e0b7816 */ /* 0x000fc4000000000b */
[----:B------:R-:W-:Y:S02]  /*2a80*/  PRMT R15, R162, 0x7054, R15 ;  /* 0x00007054a20f7816 */ /* 0x000fe4000000000f */
[----:B------:R-:W-:Y:S02]  /*2a90*/  PRMT R21, R170, 0x7054, R21 ;  /* 0x00007054aa157816 */ /* 0x000fe40000000015 */
[----:B-1----:R-:W-:Y:S02]  /*2aa0*/  PRMT R157, R158, 0x654, R13 ;  /* 0x000006549e9d7816 */ /* 0x002fe4000000000d */
[----:B------:R-:W-:Y:S02]  /*2ab0*/  PRMT R156, R156, 0x654, R11 ;  /* 0x000006549c9c7816 */ /* 0x000fe4000000000b */
[----:B0-----:R-:W-:Y:S02]  /*2ac0*/  PRMT R158, R166, 0x654, R15 ;  /* 0x00000654a69e7816 */ /* 0x001fe4000000000f */
[----:B------:R-:W-:Y:S01]  /*2ad0*/  PRMT R159, R172, 0x654, R21 ;  /* 0x00000654ac9f7816 */ /* 0x000fe20000000015 */
[----:B------:R-:W-:Y:S06]  /*2ae0*/  @!P0 BRA `(.L_x_30) ;  /* 0x0000000000048947 */ /* 0x000fec0003800000 */
[----:B------:R-:W-:Y:S01]  /*2af0*/  BPT.TRAP 0x1 ;  /* 0x000000040000795c */ /* 0x000fe20000300000 */
.L_x_30:
[----:B------:R-:W-:Y:S01]  /*2b00*/  IMAD.SHL.U32 R170, R3, 0x4000, RZ ;  /* 0x0000400003aa7824 */ /* 0x000fe200078e00ff */
[----:B------:R-:W-:Y:S04]  /*2b10*/  BSSY B0, `(.L_x_31) ;  /* 0x0000006000007945 */ /* 0x000fe80003800000 */
[----:B------:R-:W-:-:S05]  /*2b20*/  LOP3.LUT R11, R170, R5, RZ, 0xfc, !PT ;  /* 0x00000005aa0b7212 */ /* 0x000fca00078efcff */
[----:B------:R-:W-:Y:S01]  /*2b30*/  IMAD.IADD R21, R0, 0x1, R11 ;  /* 0x0000000100157824 */ /* 0x000fe200078e020b */
[----:B------:R-:W-:Y:S06]  /*2b40*/  @P1 BRA `(.L_x_32) ;  /* 0x0000000000081947 */ /* 0x000fec0003800000 */
[----:B------:R-:W0:Y:S02]  /*2b50*/  SYNCS.PHASECHK.TRANS64.TRYWAIT P1, [R10+URZ], R9 ;  /* 0x000000090a0075a7 */ /* 0x000e24000802017f */
[----:B0-----:R-:W-:Y:S05]  /*2b60*/  @!P1 BRA `(.L_x_33) ;  /* 0x000000b8004c9947 */ /* 0x001fea0003800000 */
.L_x_32:
[----:B------:R-:W-:Y:S05]  /*2b70*/  BSYNC B0 ;  /* 0x0000000000007941 */ /* 0x000fea0003800000 */
.L_x_31:
[--C-:B------:R-:W-:Y:S01]  /*2b80*/  IMAD.IADD R23, R4, 0x1, R21.reuse ;  /* 0x0000000104177824 */ /* 0x100fe200078e0215 */
[----:B0-----:R-:W-:Y:S01]  /*2b90*/  LDS.U8 R9, [R21+0x800] ;  /* 0x0008000015097984 */ /* 0x001fe20000000000 */
[----:B------:R-:W-:Y:S01]  /*2ba0*/  IMAD.IADD R161, R6, 0x1, R21 ;  /* 0x0000000106a17824 */ /* 0x000fe200078e0215 */
[----:B------:R-:W-:Y:S05]  /*2bb0*/  WARPSYNC.ALL ;  /* 0x0000000000007948 */ /* 0x000fea0003800000 */
[----:B------:R-:W-:Y:S01]  /*2bc0*/  LDS.U8 R11, [R21+0x808] ;  /* 0x00080800150b7984 */ /* 0x000fe20000000000 */
[----:B------:R-:W-:-:S03]  /*2bd0*/  IMAD.IADD R163, R4, 0x1, R161 ;  /* 0x0000000104a37824 */ /* 0x000fc600078e02a1 */
[----:B------:R-:W-:Y:S04]  /*2be0*/  LDS.U8 R13, [R21+0x1000] ;  /* 0x00100000150d7984 */ /* 0x000fe80000000000 */
[----:B------:R-:W-:Y:S04]  /*2bf0*/  LDS.U8 R15, [R21+0x1008] ;  /* 0x00100800150f7984 */ /* 0x000fe80000000000 */
[----:B------:R-:W0:Y:S04]  /*2c00*/  LDS.U8 R10, [R23+0x800] ;  /* 0x00080000170a7984 */ /* 0x000e280000000000 */
[----:B------:R-:W1:Y:S04]  /*2c10*/  LDS.U8 R14, [R23+0x808] ;  /* 0x00080800170e7984 */ /* 0x000e680000000000 */
[----:B------:R-:W2:Y:S04]  /*2c20*/  LDS.U8 R162, [R23+0x1000] ;  /* 0x0010000017a27984 */ /* 0x000ea80000000000 */
[----:B------:R-:W3:Y:S04]  /*2c30*/  LDS.U8 R172, [R23+0x1008] ;  /* 0x0010080017ac7984 */ /* 0x000ee80000000000 */
[----:B------:R-:W4:Y:S04]  /*2c40*/  LDS.U8 R12, [R161+0x800] ;  /* 0x00080000a10c7984 */ /* 0x000f280000000000 */
[----:B------:R-:W4:Y:S04]  /*2c50*/  LDS.U8 R20, [R161+0x808] ;  /* 0x00080800a1147984 */ /* 0x000f280000000000 */
[----:B------:R-:W4:Y:S04]  /*2c60*/  LDS.U8 R166, [R161+0x1000] ;  /* 0x00100000a1a67984 */ /* 0x000f280000000000 */
[----:B------:R-:W4:Y:S04]  /*2c70*/  LDS.U8 R174, [R161+0x1008] ;  /* 0x00100800a1ae7984 */ /* 0x000f280000000000 */
[----:B------:R-:W4:Y:S04]  /*2c80*/  LDS.U8 R160, [R163+0x800] ;  /* 0x00080000a3a07984 */ /* 0x000f280000000000 */
[----:B------:R-:W4:Y:S04]  /*2c90*/  LDS.U8 R22, [R163+0x808] ;  /* 0x00080800a3167984 */ /* 0x000f280000000000 */
[----:B------:R-:W4:Y:S01]  /*2ca0*/  LDS.U8 R168, [R163+0x1000] ;  /* 0x00100000a3a87984 */ /* 0x000f220000000000 */
[----:B0-----:R-:W-:-:S03]  /*2cb0*/  PRMT R9, R10, 0x7604, R9 ;  /* 0x000076040a097816 */ /* 0x001fc60000000009 */
[----:B------:R-:W0:Y:S01]  /*2cc0*/  LDS.U8 R176, [R163+0x1008] ;  /* 0x00100800a3b07984 */ /* 0x000e220000000000 */
[----:B-1----:R-:W-:Y:S02]  /*2cd0*/  PRMT R11, R14, 0x7604, R11 ;  /* 0x000076040e0b7816 */ /* 0x002fe4000000000b */
[----:B--2---:R-:W-:Y:S02]  /*2ce0*/  PRMT R13, R162, 0x7604, R13 ;  /* 0x00007604a20d7816 */ /* 0x004fe4000000000d */
[----:B---3--:R-:W-:Y:S02]  /*2cf0*/  PRMT R15, R172, 0x7604, R15 ;  /* 0x00007604ac0f7816 */ /* 0x008fe4000000000f */
[----:B----4-:R-:W-:Y:S02]  /*2d00*/  PRMT R9, R12, 0x7054, R9 ;  /* 0x000070540c097816 */ /* 0x010fe40000000009 */
[----:B------:R-:W-:Y:S02]  /*2d10*/  PRMT R11, R20, 0x7054, R11 ;  /* 0x00007054140b7816 */ /* 0x000fe4000000000b */
[----:B------:R-:W-:-:S02]  /*2d20*/  PRMT R13, R166, 0x7054, R13 ;  /* 0x00007054a60d7816 */ /* 0x000fc4000000000d */
[----:B------:R-:W-:Y:S02]  /*2d30*/  PRMT R15, R174, 0x7054, R15 ;  /* 0x00007054ae0f7816 */ /* 0x000fe4000000000f */
[----:B------:R-:W-:Y:S02]  /*2d40*/  PRMT R160, R160, 0x654, R9 ;  /* 0x00000654a0a07816 */ /* 0x000fe40000000009 */
[----:B------:R-:W-:Y:S02]  /*2d50*/  PRMT R161, R22, 0x654, R11 ;  /* 0x0000065416a17816 */ /* 0x000fe4000000000b */
[----:B------:R-:W-:Y:S02]  /*2d60*/  PRMT R162, R168, 0x654, R13 ;  /* 0x00000654a8a27816 */ /* 0x000fe4000000000d */
[----:B0-----:R-:W-:Y:S01]  /*2d70*/  PRMT R163, R176, 0x654, R15 ;  /* 0x00000654b0a37816 */ /* 0x001fe2000000000f */
[----:B------:R-:W-:Y:S01]  /*2d80*/  UIADD3 UR4, UR6, 0x6, URZ ;  /* 0x0000000606047890 */ /* 0x000fe2000fffe03f */
[----:B------:R-:W-:Y:S01]  /*2d90*/  WARPGROUP.ARRIVE ;  /* 0x00000000000079c5 */ /* 0x000fe20000000000 */
[----:B------:R-:W-:Y:S01]  /*2da0*/  UMOV UR11, 0x40000040 ;  /* 0x40000040000b7882 */ /* 0x000fe20000000000 */
[C---:B------:R-:W-:Y:S01]  /*2db0*/  ISETP.GT.AND P1, PT, R8.reuse, 0x2, PT ;  /* 0x000000020800780c */ /* 0x040fe20003f24270 */
[----:B------:R-:W-:-:S03]  /*2dc0*/  VIADD R8, R8, 0xffffffff ;  /* 0xffffffff08087836 */ /* 0x000fc60000000000 */
[----:B------:R-:W-:Y:S01]  /*2dd0*/  UMOV UR10, UR4 ;  /* 0x00000004000a7c82 */ /* 0x000fe20008000000 */
[----:B------:R-:W-:Y:S01]  /*2de0*/  R2UR UR4, R3 ;  /* 0x00000000030472ca */ /* 0x000fe200000e0000 */
[----:B------:R-:W-:Y:S03]  /*2df0*/  QGMMA.64x256x32.F32.E5M2.E4M3 R24, R156, gdesc[UR8], R24, gsb0 ;  /* 0x03e000089c187df3 */ /* 0x000fe60008001818 */
[----:B------:R-:W-:-:S04]  /*2e00*/  WARPGROUP.DEPBAR.LE gsb0, 0x0 ;  /* 0x00008000000079c5 */ /* 0x000fc80000010000 */
[----:B------:R-:W-:Y:S07]  /*2e10*/  @P1 BRA `(.L_x_34) ;  /* 0xfffffff400141947 */ /* 0x000fee000383ffff */
.L_x_26:
[----:B------:R-:W-:Y:S01]  /*2e20*/  IMAD.MOV.U32 R9, RZ, RZ, 0x40000040 ;  /* 0x40000040ff097424 */ /* 0x000fe200078e00ff */
[----:B------:R-:W-:Y:S01]  /*2e30*/  LEA R8, R3, UR7, 0xb ;  /* 0x0000000703087c11 */ /* 0x000fe2000f8e58ff */
[----:B------:R-:W-:Y:S01]  /*2e40*/  WARPGROUP.ARRIVE ;  /* 0x00000000000079c5 */ /* 0x000fe20000000000 */
[----:B------:R-:W-:Y:S01]  /*2e50*/  IADD3 R23, R0, R170, R5 ;  /* 0x000000aa00177210 */ /* 0x000fe20007ffe005 */
[----:B------:R-:W-:Y:S01]  /*2e60*/  IMAD.MOV.U32 R5, RZ, RZ, 0x40000040 ;  /* 0x40000040ff057424 */ /* 0x000fe200078e00ff */
[----:B------:R-:W-:Y:S02]  /*2e70*/  R2UR UR6, R8 ;  /* 0x00000000080672ca */ /* 0x000fe400000e0000 */
[----:B------:R-:W-:-:S13]  /*2e80*/  R2UR UR7, R9 ;  /* 0x00000000090772ca */ /* 0x000fda00000e0000 */
[----:B------:R-:W-:Y:S01]  /*2e90*/  QGMMA.64x256x32.F32.E5M2.E4M3 R24, R160, gdesc[UR4], R24, gsb0 ;  /* 0x03e00004a0187df3 */ /* 0x000fe20008001818 */
[----:B------:R-:W-:Y:S02]  /*2ea0*/  R2UR UR7, R5 ;  /* 0x00000000050772ca */ /* 0x000fe400000e0000 */
[----:B------:R-:W-:Y:S02]  /*2eb0*/  WARPGROUP.DEPBAR.LE gsb0, 0x0 ;  /* 0x00008000000079c5 */ /* 0x000fe40000010000 */
[--C-:B------:R-:W-:Y:S01]  /*2ec0*/  IMAD.IADD R161, R4, 0x1, R23.reuse ;  /* 0x0000000104a17824 */ /* 0x100fe200078e0217 */
[----:B------:R-:W-:Y:S01]  /*2ed0*/  LDS.U8 R3, [R23+0x1800] ;  /* 0x0018000017037984 */ /* 0x000fe20000000000 */
[----:B------:R-:W-:-:S03]  /*2ee0*/  IMAD.IADD R163, R6, 0x1, R23 ;  /* 0x0000000106a37824 */ /* 0x000fc600078e0217 */
[----:B------:R-:W-:Y:S01]  /*2ef0*/  LDS.U8 R11, [R23+0x1808] ;  /* 0x00180800170b7984 */ /* 0x000fe20000000000 */
[----:B------:R-:W-:Y:S02]  /*2f00*/  IMAD.IADD R165, R4, 0x1, R163 ;  /* 0x0000000104a57824 */ /* 0x000fe400078e02a3 */
[----:B------:R-:W-:Y:S01]  /*2f10*/  VIADD R4, R8, 0x2 ;  /* 0x0000000208047836 */ /* 0x000fe20000000000 */
[----:B------:R-:W-:Y:S04]  /*2f20*/  LDS.U8 R13, [R23+0x2000] ;  /* 0x00200000170d7984 */ /* 0x000fe80000000000 */
[----:B------:R-:W-:Y:S01]  /*2f30*/  LDS.U8 R21, [R23+0x2008] ;  /* 0x0020080017157984 */ /* 0x000fe20000000000 */
[----:B------:R-:W-:-:S03]  /*2f40*/  R2UR UR6, R4 ;  /* 0x00000000040672ca */ /* 0x000fc600000e0000 */
        /* <DEDUP_REMOVED lines=23> */
[----:B0-----:R-:W-:-:S04]  /*30c0*/  PRMT R159, R166, 0x654, R21 ;  /* 0x00000654a69f7816 */ /* 0x001fc80000000015 */
[----:B------:R-:W-:-:S06]  /*30d0*/  WARPGROUP.ARRIVE ;  /* 0x00000000000079c5 */ /* 0x000fcc0000000000 */
[----:B------:R-:W-:Y:S03]  /*30e0*/  QGMMA.64x256x32.F32.E5M2.E4M3 R24, R156, gdesc[UR4], R24, gsb0 ;  /* 0x03e000049c187df3 */ /* 0x000fe60008001818 */
[----:B------:R-:W-:Y:S02]  /*30f0*/  WARPGROUP.DEPBAR.LE gsb0, 0x0 ;  /* 0x00008000000079c5 */ /* 0x000fe40000010000 */
[----:B------:R-:W-:Y:S04]  /*3100*/  LDS.U8 R3, [R23+0x2800] ;  /* 0x0028000017037984 */ /* 0x000fe80000000000 */
[----:B------:R-:W-:Y:S04]  /*3110*/  LDS.U8 R5, [R23+0x2808] ;  /* 0x0028080017057984 */ /* 0x000fe80000000000 */
        /* <DEDUP_REMOVED lines=26> */
[----:B------:R-:W-:Y:S06]  /*32c0*/  @!P0 BRA `(.L_x_35) ;  /* 0x0000000000048947 */ /* 0x000fec0003800000 */
[----:B------:R-:W-:Y:S01]  /*32d0*/  BPT.TRAP 0x1 ;  /* 0x000000040000795c */ /* 0x000fe20000300000 */
.L_x_35:
[----:B------:R-:W-:Y:S01]  /*32e0*/  IMAD R7, R7, 0x8, R0 ;  /* 0x0000000807077824 */ /* 0x000fe200078e0200 */
[----:B------:R-:W-:-:S03]  /*32f0*/  ISETP.GT.U32.AND P1, PT, R19, 0x1, PT ;  /* 0x000000011300780c */ /* 0x000fc60003f24070 */
[----:B------:R-:W-:-:S05]  /*3300*/  VIADD R7, R7, 0x20 ;  /* 0x0000002007077836 */ /* 0x000fca0000000000 */
[----:B------:R-:W-:-:S04]  /*3310*/  PRMT R7, RZ, 0x654, R7 ;  /* 0x00000654ff077816 */ /* 0x000fc80000000007 */
[----:B------:R0:W-:Y:S01]  /*3320*/  SYNCS.ARRIVE.TRANS64.RED.A1T0 RZ, [R7+URZ], RZ ;  /* 0x000000ff07ff79a7 */ /* 0x0001e2000810043f */
[----:B------:R-:W-:Y:S05]  /*3330*/  @P1 BRA `(.L_x_36) ;  /* 0x0000000000041947 */ /* 0x000fea0003800000 */
[----:B------:R-:W-:Y:S01]  /*3340*/  BPT.TRAP 0x1 ;  /* 0x000000040000795c */ /* 0x000fe20000300000 */
.L_x_36:
[C---:B------:R-:W-:Y:S01]  /*3350*/  VIADD R4, R8.reuse, 0x4 ;  /* 0x0000000408047836 */ /* 0x040fe20000000000 */
[----:B------:R-:W-:Y:S01]  /*3360*/  WARPGROUP.ARRIVE ;  /* 0x00000000000079c5 */ /* 0x000fe20000000000 */
[----:B------:R-:W-:Y:S02]  /*3370*/  IMAD.MOV.U32 R5, RZ, RZ, 0x40000040 ;  /* 0x40000040ff057424 */ /* 0x000fe400078e00ff */
[----:B------:R-:W-:Y:S01]  /*3380*/  VIADD R8, R8, 0x6 ;  /* 0x0000000608087836 */ /* 0x000fe20000000000 */
[----:B------:R-:W-:Y:S01]  /*3390*/  R2UR UR6, R4 ;  /* 0x00000000040672ca */ /* 0x000fe200000e0000 */
[----:B------:R-:W-:Y:S01]  /*33a0*/  IMAD.MOV.U32 R9, RZ, RZ, 0x40000040 ;  /* 0x40000040ff097424 */ /* 0x000fe200078e00ff */
[----:B------:R-:W-:-:S13]  /*33b0*/  R2UR UR7, R5 ;  /* 0x00000000050772ca */ /* 0x000fda00000e0000 */
[----:B------:R-:W-:Y:S01]  /*33c0*/  QGMMA.64x256x32.F32.E5M2.E4M3 R24, R156, gdesc[UR4], R24, gsb0 ;  /* 0x03e000049c187df3 */ /* 0x000fe20008001818 */
[----:B------:R-:W-:Y:S02]  /*33d0*/  R2UR UR6, R8 ;  /* 0x00000000080672ca */ /* 0x000fe400000e0000 */
[----:B------:R-:W-:Y:S01]  /*33e0*/  R2UR UR7, R9 ;  /* 0x00000000090772ca */ /* 0x000fe200000e0000 */
[----:B------:R-:W-:Y:S02]  /*33f0*/  WARPGROUP.DEPBAR.LE gsb0, 0x0 ;  /* 0x00008000000079c5 */ /* 0x000fe40000010000 */
[----:B------:R-:W-:Y:S04]  /*3400*/  LDS.U8 R3, [R23+0x3800] ;  /* 0x0038000017037984 */ /* 0x000fe80000000000 */
[----:B------:R-:W-:Y:S04]  /*3410*/  LDS.U8 R5, [R23+0x3808] ;  /* 0x0038080017057984 */ /* 0x000fe80000000000 */
[----:B0-----:R-:W-:Y:S04]  /*3420*/  LDS.U8 R7, [R23+0x4000] ;  /* 0x0040000017077984 */ /* 0x001fe80000000000 */
        /* <DEDUP_REMOVED lines=28> */
.L_x_22:
[----:B------:R-:W-:Y:S05]  /*35f0*/  @!P0 BRA `(.L_x_37) ;  /* 0x0000000000048947 */ /* 0x000fea0003800000 */
[----:B------:R-:W-:Y:S01]  /*3600*/  BPT.TRAP 0x1 ;  /* 0x000000040000795c */ /* 0x000fe20000300000 */
.L_x_37:
[----:B------:R-:W-:Y:S01]  /*3610*/  UIADD3 UR39, UR40, UR39, URZ ;  /* 0x0000002728277290 */ /* 0x000fe2000fffe03f */
[----:B------:R-:W-:-:S03]  /*3620*/  ISETP.GT.U32.AND P0, PT, R19, 0x1, PT ;  /* 0x000000011300780c */ /* 0x000fc60003f04070 */
[----:B------:R-:W-:-:S04]  /*3630*/  ULEA UR4, UR39, 0xfffffff8, 0x3 ;  /* 0xfffffff827047891 */ /* 0x000fc8000f8e183f */
[----:B------:R-:W-:-:S06]  /*3640*/  ULOP3.LUT UR4, UR4, 0x18, URZ, 0xc0, !UPT ;  /* 0x0000001804047892 */ /* 0x000fcc000f8ec03f */
[----:B------:R-:W-:-:S05]  /*3650*/  IMAD.U32 R3, RZ, RZ, UR4 ;  /* 0x00000004ff037e24 */ /* 0x000fca000f8e00ff */
[----:B------:R-:W-:-:S04]  /*3660*/  IADD3 R0, R0, 0x20, R3 ;  /* 0x0000002000007810 */ /* 0x000fc80007ffe003 */
[----:B------:R-:W-:-:S04]  /*3670*/  PRMT R0, RZ, 0x654, R0 ;  /* 0x00000654ff007816 */ /* 0x000fc80000000000 */
[----:B------:R0:W-:Y:S01]  /*3680*/  SYNCS.ARRIVE.TRANS64.RED.A1T0 RZ, [R0+URZ], RZ ;  /* 0x000000ff00ff79a7 */ /* 0x0001e2000810043f */
[----:B------:R-:W-:Y:S05]  /*3690*/  @P0 BRA `(.L_x_38) ;  /* 0x0000000000040947 */ /* 0x000fea0003800000 */
[----:B------:R-:W-:Y:S01]  /*36a0*/  BPT.TRAP 0x1 ;  /* 0x000000040000795c */ /* 0x000fe20000300000 */
.L_x_38:
[----:B------:R-:W1:Y:S01]  /*36b0*/  LDC R9, c[0x0][0x288] ;  /* 0x0000a200ff097b82 */ /* 0x000e620000000800 */
[--C-:B0-----:R-:W-:Y:S01]  /*36c0*/  SHF.R.U32.HI R0, RZ, 0x2, R18.reuse ;  /* 0x00000002ff007819 */ /* 0x101fe20000011612 */
[----:B------:R-:W-:Y:S01]  /*36d0*/  USHF.R.U32.HI UR4, URZ, 0x2, UR39 ;  /* 0x000000023f047899 */ /* 0x000fe20008011627 */
[----:B------:R-:W-:Y:S01]  /*36e0*/  SHF.R.U32.HI R4, RZ, 0x7, R18 ;  /* 0x00000007ff047819 */ /* 0x000fe20000011612 */
[----:B------:R-:W-:Y:S01]  /*36f0*/  ULDC UR8, c[0x0][0x284] ;  /* 0x0000a10000087ab9 */ /* 0x000fe20000000800 */
[----:B------:R-:W-:Y:S01]  /*3700*/  LOP3.LUT R3, R18, 0x60, RZ, 0xc0, !PT ;  /* 0x0000006012037812 */ /* 0x000fe200078ec0ff */
[----:B------:R-:W-:Y:S01]  /*3710*/  ULOP3.LUT UR4, UR4, 0x1, URZ, 0xc0, !UPT ;  /* 0x0000000104047892 */ /* 0x000fe2000f8ec03f */
[----:B------:R-:W-:Y:S01]  /*3720*/  LOP3.LUT R7, R0, 0x7, RZ, 0xc0, !PT ;  /* 0x0000000700077812 */ /* 0x000fe200078ec0ff */
[----:B------:R-:W-:Y:S01]  /*3730*/  UISETP.GT.U32.AND UP1, UPT, UR39, 0x3, UPT ;  /* 0x000000032700788c */ /* 0x000fe2000bf24070 */
[----:B------:R-:W-:Y:S01]  /*3740*/  LOP3.LUT R0, R4, 0x1, RZ, 0xc0, !PT ;  /* 0x0000000104007812 */ /* 0x000fe200078ec0ff */
[----:B------:R-:W-:Y:S01]  /*3750*/  IMAD.SHL.U32 R4, R18, 0x2, RZ ;  /* 0x0000000212047824 */ /* 0x000fe200078e00ff */
[----:B------:R-:W-:Y:S01]  /*3760*/  SHF.R.U32.HI R6, RZ, 0x1, R3 ;  /* 0x00000001ff067819 */ /* 0x000fe20000011603 */
[----:B------:R-:W-:Y:S01]  /*3770*/  UISETP.NE.U32.AND UP0, UPT, UR4, 0x1, UPT ;  /* 0x000000010400788c */ /* 0x000fe2000bf05070 */
[----:B------:R-:W-:Y:S01]  /*3780*/  SHF.R.S32.HI R14, RZ, 0x1f, R152 ;  /* 0x0000001fff0e7819 */ /* 0x000fe20000011498 */
[----:B------:R-:W-:Y:S01]  /*3790*/  IMAD.SHL.U32 R8, R0, 0x40, RZ ;  /* 0x0000004000087824 */ /* 0x000fe200078e00ff */
[--C-:B------:R-:W-:Y:S01]  /*37a0*/  IADD3 R5, RZ, -R6, -R7.reuse ;  /* 0x80000006ff057210 */ /* 0x100fe20007ffe807 */
[----:B------:R-:W-:Y:S01]  /*37b0*/  ULDC.64 UR6, c[0x0][0x5d0] ;  /* 0x0001740000067ab9 */ /* 0x000fe20000000a00 */
[----:B------:R-:W-:Y:S01]  /*37c0*/  LOP3.LUT R4, R4, 0x6, RZ, 0xc0, !PT ;  /* 0x0000000604047812 */ /* 0x000fe200078ec0ff */
[----:B------:R-:W-:Y:S01]  /*37d0*/  UISETP.LT.U32.AND UP1, UPT, UR40, 0x4, UP1 ;  /* 0x000000042800788c */ /* 0x000fe20008f21070 */
[----:B------:R-:W-:Y:S01]  /*37e0*/  LOP3.LUT R3, R8, 0x40, R7, 0xe2, !PT ;  /* 0x0000004008037812 */ /* 0x000fe200078ee207 */
[----:B------:R-:W-:Y:S01]  /*37f0*/  IMAD R7, R0, -0x40, R5 ;  /* 0xffffffc000077824 */ /* 0x000fe200078e0205 */
[----:B------:R-:W-:Y:S01]  /*3800*/  LOP3.LUT R0, R18, 0x3, RZ, 0xc0, !PT ;  /* 0x0000000312007812 */ /* 0x000fe200078ec0ff */
[----:B------:R-:W-:Y:S01]  /*3810*/  UISETP.GT.U32.AND UP0, UPT, UR40, 0x3, !UP0 ;  /* 0x000000032800788c */ /* 0x000fe2000c704070 */
[----:B------:R-:W-:Y:S01]  /*3820*/  PRMT R8, R4, 0x6540, R153 ;  /* 0x0000654004087816 */ /* 0x000fe20000000099 */
[----:B------:R-:W-:Y:S01]  /*3830*/  IMAD.SHL.U32 R153, R153, 0x100, RZ ;  /* 0x0000010099997824 */ /* 0x000fe200078e00ff */
[----:B------:R-:W-:Y:S01]  /*3840*/  USEL UR5, URZ, 0x1, !UP1 ;  /* 0x000000013f057887 */ /* 0x000fe2000c800000 */
[----:B-1----:R-:W-:Y:S01]  /*3850*/  IMAD R12, R0, -0x2, R9 ;  /* 0xfffffffe000c7824 */ /* 0x002fe200078e0209 */
[----:B------:R-:W-:Y:S01]  /*3860*/  USEL UR4, URZ, 0x1, !UP0 ;  /* 0x000000013f047887 */ /* 0x000fe2000c000000 */
[----:B------:R-:W-:Y:S01]  /*3870*/  IMAD.SHL.U32 R0, R154, 0x80, RZ ;  /* 0x000000809a007824 */ /* 0x000fe200078e00ff */
[----:B------:R-:W-:Y:S01]  /*3880*/  ISETP.GE.AND P0, PT, R153, R9, PT ;  /* 0x000000099900720c */ /* 0x000fe20003f06270 */
[----:B------:R-:W-:Y:S01]  /*3890*/  IMAD R5, R14, UR6, RZ ;  /* 0x000000060e057c24 */ /* 0x000fe2000f8e02ff */
[--C-:B------:R-:W-:Y:S01]  /*38a0*/  SHF.R.S32.HI R9, RZ, 0x1f, R8.reuse ;  /* 0x0000001fff097819 */ /* 0x100fe20000011408 */
[----:B------:R-:W-:Y:S01]  /*38b0*/  IMAD.WIDE R10, R154, 0x80, RZ ;  /* 0x000000809a0a7825 */ /* 0x000fe200078e02ff */
[C---:B------:R-:W-:Y:S01]  /*38c0*/  ISETP.GE.OR P0, PT, R0.reuse, UR8, P0 ;  /* 0x0000000800007c0c */ /* 0x040fe20008706670 */
[----:B------:R-:W-:Y:S01]  /*38d0*/  ULOP3.LUT UR39, UR39, 0x3, URZ, 0xc0, !UPT ;  /* 0x0000000327277892 */ /* 0x000fe2000f8ec03f */
[----:B------:R-:W-:Y:S01]  /*38e0*/  IADD3 R156, -R0, UR8, R7 ;  /* 0x00000008009c7c10 */ /* 0x000fe2000fffe107 */
[C---:B------:R-:W-:Y:S01]  /*38f0*/  IMAD R13, R152.reuse, UR7, R5 ;  /* 0x00000007980d7c24 */ /* 0x040fe2000f8e0205 */
[----:B------:R-:W-:Y:S01]  /*3900*/  ULOP3.LUT UR38, UR4, UR38, UR5, 0x96, !UPT ;  /* 0x0000002604267292 */ /* 0x000fe2000f8e9605 */
[----:B------:R-:W-:Y:S01]  /*3910*/  IMAD.WIDE.U32 R4, R152, UR6, R8 ;  /* 0x0000000698047c25 */ /* 0x000fe2000f8e0008 */
[----:B------:R-:W-:-:S03]  /*3920*/  LOP3.LUT R15, R10, R3, R6, 0xfe, !PT ;  /* 0x000000030a0f7212 */ /* 0x000fc600078efe06 */
[----:B------:R-:W-:Y:S02]  /*3930*/  IMAD.IADD R5, R5, 0x1, R13 ;  /* 0x0000000105057824 */ /* 0x000fe400078e020d */
[----:B------:R-:W-:Y:S02]  /*3940*/  IMAD.IADD R0, R12, 0x1, -R153 ;  /* 0x000000010c007824 */ /* 0x000fe400078e0a99 */
[----:B------:R-:W-:Y:S01]  /*3950*/  IMAD.MOV.U32 R154, RZ, RZ, -0x1 ;  /* 0xffffffffff9a7424 */ /* 0x000fe200078e00ff */
[----:B------:R-:W-:Y:S06]  /*3960*/  @P0 BRA `(.L_x_39) ;  /* 0x0000008800a40947 */ /* 0x000fec0003800000 */
[----:B------:R-:W0:Y:S01]  /*3970*/  LDC.64 R12, c[0x0][0x5c8] ;  /* 0x00017200ff0c7b82 */ /* 0x000e220000000a00 */
[----:B------:R-:W-:Y:S01]  /*3980*/  ULDC.64 UR4, c[0x0][0x5c0] ;  /* 0x0001700000047ab9 */ /* 0x000fe20000000a00 */
[----:B------:R-:W-:Y:S01]  /*3990*/  BSSY B0, `(.L_x_39) ;  /* 0x00008a6000007945 */ /* 0x000fe20003800000 */
[-C--:B0-----:R-:W-:Y:S02]  /*39a0*/  IMAD R6, R11, R12.reuse, RZ ;  /* 0x0000000c0b067224 */ /* 0x081fe400078e02ff */
[----:B------:R-:W-:-:S04]  /*39b0*/  IMAD.WIDE.U32 R4, R15, R12, R4 ;  /* 0x0000000c0f047225 */ /* 0x000fc800078e0004 */
[----:B------:R-:W-:Y:S01]  /*39c0*/  IMAD R7, R15, R13, R6 ;  /* 0x0000000d0f077224 */ /* 0x000fe200078e0206 */
[----:B------:R-:W-:Y:S02]  /*39d0*/  LEA R3, P0, R12, R4, 0x3 ;  /* 0x000000040c037211 */ /* 0x000fe400078018ff */
[----:B------:R-:W-:Y:S01]  /*39e0*/  IADD3 R6, P1, R4, UR4, RZ ;  /* 0x0000000404067c10 */ /* 0x000fe2000ff3e0ff */
[----:B------:R-:W-:Y:S01]  /*39f0*/  IMAD.IADD R7, R5, 0x1, R7 ;  /* 0x0000000105077824 */ /* 0x000fe200078e0207 */
[----:B------:R-:W-:-:S04]  /*3a00*/  IADD3 R4, P2, R3, UR4, RZ ;  /* 0x0000000403047c10 */ /* 0x000fc8000ff5e0ff */
[----:B------:R-:W-:Y:S02]  /*3a10*/  LEA.HI.X R3, R12, R7, R13, 0x3, P0 ;  /* 0x000000070c037211 */ /* 0x000fe400000f1c0d */
[----:B-----5:R-:W-:Y:S02]  /*3a20*/  FSETP.NEU.AND P0, PT, R164, RZ, PT ;  /* 0x000000ffa400720b */ /* 0x020fe40003f0d000 */
[----:B------:R-:W-:Y:S02]  /*3a30*/  IADD3.X R7, R7, UR5, RZ, P1, !PT ;  /* 0x0000000507077c10 */ /* 0x000fe40008ffe4ff */
[----:B------:R-:W-:-:S09]  /*3a40*/  IADD3.X R5, R3, UR5, RZ, P2, !PT ;  /* 0x0000000503057c10 */ /* 0x000fd200097fe4ff */
[----:B------:R-:W-:Y:S05]  /*3a50*/  @!P0 BRA `(.L_x_40) ;  /* 0x00000068005c8947 */ /* 0x000fea0003800000 */
[----:B------:R-:W0:Y:S01]  /*3a60*/  LDC.64 R20, c[0x0][0x5b0] ;  /* 0x00016c00ff147b82 */ /* 0x000e220000000a00 */
[----:B------:R-:W-:Y:S01]  /*3a70*/  ULDC.64 UR4, c[0x0][0x5b8] ;  /* 0x00016e0000047ab9 */ /* 0x000fe20000000a00 */
[----:B------:R-:W-:Y:S01]  /*3a80*/  ISETP.GE.AND P0, PT, R156, 0x1, PT ;  /* 0x000000019c00780c */ /* 0x000fe20003f06270 */
[----:B------:R-:W-:Y:S01]  /*3a90*/  IMAD R3, R14, UR4, RZ ;  /* 0x000000040e037c24 */ /* 0x000fe2000f8e02ff */
[----:B------:R-:W-:Y:S01]  /*3aa0*/  BSSY B1, `(.L_x_41) ;  /* 0x000000e000017945 */ /* 0x000fe20003800000 */
[----:B------:R-:W-:Y:S01]  /*3ab0*/  IMAD.WIDE.U32 R12, R152, UR4, R8 ;  /* 0x00000004980c7c25 */ /* 0x000fe2000f8e0008 */
[----:B------:R-:W-:Y:S02]  /*3ac0*/  ISETP.LT.OR P3, PT, R0, 0x1, !P0 ;  /* 0x000000010000780c */ /* 0x000fe40004761670 */
[----:B------:R-:W1:Y:S01]  /*3ad0*/  LDC.64 R22, c[0x0][0x5a8] ;  /* 0x00016a00ff167b82 */ /* 0x000e620000000a00 */
[----:B------:R-:W-:-:S04]  /*3ae0*/  IMAD R3, R152, UR5, R3 ;  /* 0x0000000598037c24 */ /* 0x000fc8000f8e0203 */
[--C-:B------:R-:W-:Y:S01]  /*3af0*/  IMAD.IADD R13, R13, 0x1, R3.reuse ;  /* 0x000000010d0d7824 */ /* 0x100fe200078e0203 */
[----:B------:R-:W-:Y:S01]  /*3b00*/  PRMT R3, RZ, 0x7610, R3 ;  /* 0x00007610ff037816 */ /* 0x000fe20000000003 */
[-C--:B0-----:R-:W-:Y:S02]  /*3b10*/  IMAD R14, R11, R20.reuse, RZ ;  /* 0x000000140b0e7224 */ /* 0x081fe400078e02ff */
[----:B------:R-:W-:-:S04]  /*3b20*/  IMAD.WIDE.U32 R8, R15, R20, R12 ;  /* 0x000000140f087225 */ /* 0x000fc800078e000c */
[----:B------:R-:W-:Y:S01]  /*3b30*/  IMAD R14, R15, R21, R14 ;  /* 0x000000150f0e7224 */ /* 0x000fe200078e020e */
[----:B-1----:R-:W-:-:S04]  /*3b40*/  IADD3 R8, P1, R8, R22, RZ ;  /* 0x0000001608087210 */ /* 0x002fc80007f3e0ff */
[----:B------:R-:W-:Y:S01]  /*3b50*/  IADD3.X R9, R23, R9, R14, P1, !PT ;  /* 0x0000000917097210 */ /* 0x000fe20000ffe40e */
[----:B------:R-:W-:Y:S08]  /*3b60*/  @P3 BRA `(.L_x_42) ;  /* 0x0000000000043947 */ /* 0x000ff00003800000 */
[----:B------:R0:W5:Y:S02]  /*3b70*/  LDG.E.U8 R3, desc[UR36][R8.64] ;  /* 0x0000002408037981 */ /* 0x000164000c1e1100 */
.L_x_42:
[----:B------:R-:W-:Y:S05]  /*3b80*/  BSYNC B1 ;  /* 0x0000000000017941 */ /* 0x000fea0003800000 */
.L_x_41:
[----:B-----5:R-:W-:Y:S01]  /*3b90*/  LOP3.LUT R3, R3, 0xff, RZ, 0xc0, !PT ;  /* 0x000000ff03037812 */ /* 0x020fe200078ec0ff */
[----:B------:R-:W-:Y:S01]  /*3ba0*/  BSSY B1, `(.L_x_43) ;  /* 0x000000b000017945 */ /* 0x000fe20003800000 */
[----:B------:R-:W-:Y:S02]  /*3bb0*/  ISETP.LT.OR P2, PT, R0, 0x2, !P0 ;  /* 0x000000020000780c */ /* 0x000fe40004741670 */
[----:B------:R-:W-:-:S05]  /*3bc0*/  F2FP.F16.E4M3.UNPACK_B R3, R3 ;  /* 0x00000003ff03723e */ /* 0x000fca00020006ff */
[----:B------:R-:W-:-:S05]  /*3bd0*/  HADD2.F32 R3, -RZ, R3.H0_H0 ;  /* 0x20000003ff037230 */ /* 0x000fca0000004100 */
[----:B------:R-:W-:-:S04]  /*3be0*/  FMUL R3, R3, R164 ;  /* 0x000000a403037220 */ /* 0x000fc80000400000 */
[----:B------:R-:W-:-:S05]  /*3bf0*/  FFMA R3, R24, R155, R3 ;  /* 0x0000009b18037223 */ /* 0x000fca0000000003 */
[----:B------:R-:W-:Y:S02]  /*3c00*/  F2FP.SATFINITE.E4M3.F32.PACK_AB_MERGE_C R153, RZ, R3, RZ ;  /* 0x00000003ff99723e */ /* 0x000fe400048070ff */
[----:B------:R-:W-:-:S03]  /*3c10*/  PRMT R3, RZ, 0x7610, R3 ;  /* 0x00007610ff037816 */ /* 0x000fc60000000003 */
[----:B------:R1:W-:Y:S01]  /*3c20*/  @!P3 STG.E.U8 desc[UR36][R6.64], R153 ;  /* 0x000000990600b986 */ /* 0x0003e2000c101124 */
[----:B------:R-:W-:Y:S05]  /*3c30*/  @P2 BRA `(.L_x_44) ;  /* 0x0000000000042947 */ /* 0x000fea0003800000 */
[----:B------:R2:W5:Y:S02]  /*3c40*/  LDG.E.U8 R3, desc[UR36][R8.64+0x1] ;  /* 0x0000012408037981 */ /* 0x000564000c1e1100 */
.L_x_44:
[----:B------:R-:W-:Y:S05]  /*3c50*/  BSYNC B1 ;  /* 0x0000000000017941 */ /* 0x000fea0003800000 */
.L_x_43:
[----:B-----5:R-:W-:Y:S01]  /*3c60*/  LOP3.LUT R3, R3, 0xff, RZ, 0xc0, !PT ;  /* 0x000000ff03037812 */ /* 0x020fe200078ec0ff */
[----:B------:R-:W-:Y:S01]  /*3c70*/  BSSY B1, `(.L_x_45) ;  /* 0x0000013000017945 */ /* 0x000fe20003800000 */
[----:B------:R-:W-:Y:S02]  /*3c80*/  IADD3 R15, P1, R15, 0x8, RZ ;  /* 0x000000080f0f7810 */ /* 0x000fe40007f3e0ff */
[----:B------:R-:W-:-:S03]  /*3c90*/  F2FP.F16.E4M3.UNPACK_B R3, R3 ;  /* 0x00000003ff03723e */ /* 0x000fc600020006ff */
[----:B------:R-:W-:Y:S01]  /*3ca0*/  IMAD.X R11, RZ, RZ, R11, P1 ;  /* 0x000000ffff0b7224 */ /* 0x000fe200008e060b */
[----:B------:R-:W-:Y:S01]  /*3cb0*/  ISETP.GE.AND P1, PT, R156, 0x9, PT ;  /* 0x000000099c00780c */ /* 0x000fe20003f26270 */
[----:B------:R-:W-:Y:S02]  /*3cc0*/  HADD2.F32 R3, -RZ, R3.H0_H0 ;  /* 0x20000003ff037230 */ /* 0x000fe40000004100 */
[-C--:B------:R-:W-:Y:S01]  /*3cd0*/  IMAD R14, R11, R20.reuse, RZ ;  /* 0x000000140b0e7224 */ /* 0x080fe200078e02ff */
[----:B------:R-:W-:Y:S01]  /*3ce0*/  ISETP.LT.OR P4, PT, R0, 0x1, !P1 ;  /* 0x000000010000780c */ /* 0x000fe20004f81670 */
[----:B------:R-:W-:-:S04]  /*3cf0*/  IMAD.WIDE.U32 R12, R15, R20, R12 ;  /* 0x000000140f0c7225 */ /* 0x000fc800078e000c */
[----:B------:R-:W-:Y:S01]  /*3d00*/  FMUL R10, R3, R164 ;  /* 0x000000a4030a7220 */ /* 0x000fe20000400000 */
[----:B------:R-:W-:Y:S01]  /*3d10*/  PRMT R3, RZ, 0x7610, R3 ;  /* 0x00007610ff037816 */ /* 0x000fe20000000003 */
[----:B------:R-:W-:Y:S02]  /*3d20*/  IMAD R14, R15, R21, R14 ;  /* 0x000000150f0e7224 */ /* 0x000fe400078e020e */
[----:B------:R-:W-:-:S01]  /*3d30*/  FFMA R25, R25, R155, R10 ;  /* 0x0000009b19197223 */ /* 0x000fc2000000000a */
[----:B------:R-:W-:-:S04]  /*3d40*/  IADD3 R10, P3, R12, R22, RZ ;  /* 0x000000160c0a7210 */ /* 0x000fc80007f7e0ff */
[----:B------:R-:W-:Y:S02]  /*3d50*/  F2FP.SATFINITE.E4M3.F32.PACK_AB_MERGE_C R25, RZ, R25, RZ ;  /* 0x00000019ff19723e */ /* 0x000fe400048070ff */
[----:B------:R-:W-:-:S03]  /*3d60*/  IADD3.X R11, R23, R13, R14, P3, !PT ;  /* 0x0000000d170b7210 */ /* 0x000fc60001ffe40e */
[----:B------:R3:W-:Y:S01]  /*3d70*/  @!P2 STG.E.U8 desc[UR36][R6.64+0x1], R25 ;  /* 0x000001190600a986 */ /* 0x0007e2000c101124 */
[----:B------:R-:W-:Y:S05]  /*3d80*/  @P4 BRA `(.L_x_46) ;  /* 0x0000000000044947 */ /* 0x000fea0003800000 */
[----:B------:R4:W5:Y:S02]  /*3d90*/  LDG.E.U8 R3, desc[UR36][R10.64] ;  /* 0x000000240a037981 */ /* 0x000964000c1e1100 */
.L_x_46:
[----:B------:R-:W-:Y:S05]  /*3da0*/  BSYNC B1 ;  /* 0x0000000000017941 */ /* 0x000fea0003800000 */
.L_x_45:
        /* <DEDUP_REMOVED lines=12> */
.L_x_48:
[----:B------:R-:W-:Y:S05]  /*3e70*/  BSYNC B1 ;  /* 0x0000000000017941 */ /* 0x000fea0003800000 */
.L_x_47:
[----:B-----5:R-:W-:Y:S01]  /*3e80*/  LOP3.LUT R3, R3, 0xff, RZ, 0xc0, !PT ;  /* 0x000000ff03037812 */ /* 0x020fe200078ec0ff */
[----:B------:R-:W-:Y:S01]  /*3e90*/  BSSY B1, `(.L_x_49) ;  /* 0x000000b000017945 */ /* 0x000fe20003800000 */
[----:B------:R-:W-:Y:S02]  /*3ea0*/  ISETP.LT.OR P3, PT, R0, 0x9, !P0 ;  /* 0x000000090000780c */ /* 0x000fe40004761670 */
[----:B------:R-:W-:-:S05]  /*3eb0*/  F2FP.F16.E4M3.UNPACK_B R3, R3 ;  /* 0x00000003ff03723e */ /* 0x000fca00020006ff */
[----:B------:R-:W-:-:S05]  /*3ec0*/  HADD2.F32 R3, -RZ, R3.H0_H0 ;  /* 0x20000003ff037230 */ /* 0x000fca0000004100 */
[----:B------:R-:W-:Y:S01]  /*3ed0*/  FMUL R12, R3, R164 ;  /* 0x000000a4030c7220 */ /* 0x000fe20000400000 */
[----:B------:R-:W-:-:S03]  /*3ee0*/  PRMT R3, RZ, 0x7610, R3 ;  /* 0x00007610ff037816 */ /* 0x000fc60000000003 */
[----:B------:R-:W-:-:S05]  /*3ef0*/  FFMA R12, R27, R155, R12 ;  /* 0x0000009b1b0c7223 */ /* 0x000fca000000000c */
[----:B0-----:R-:W-:-:S05]  /*3f00*/  F2FP.SATFINITE.E4M3.F32.PACK_AB_MERGE_C R13, RZ, R12, RZ ;  /* 0x0000000cff0d723e */ /* 0x001fca00048070ff */
[----:B------:R0:W-:Y:S01]  /*3f10*/  @!P2 STG.E.U8 desc[UR36][R4.64+0x1], R13 ;  /* 0x0000010d0400a986 */ /* 0x0001e2000c101124 */
[----:B------:R-:W-:Y:S05]  /*3f20*/  @P3 BRA `(.L_x_50) ;  /* 0x0000000000043947 */ /* 0x000fea0003800000 */
[----:B------:R0:W5:Y:S02]  /*3f30*/  LDG.E.U8 R3, desc[UR36][R8.64+0x8] ;  /* 0x0000082408037981 */ /* 0x000164000c1e1100 */
.L_x_50:
[----:B------:R-:W-:Y:S05]  /*3f40*/  BSYNC B1 ;  /* 0x0000000000017941 */ /* 0x000fea0003800000 */
.L_x_49:
[----:B-----5:R-:W-:Y:S01]  /*3f50*/  LOP3.LUT R3, R3, 0xff, RZ, 0xc0, !PT ;  /* 0x000000ff03037812 */ /* 0x020fe200078ec0ff */
[----:B------:R-:W-:Y:S01]  /*3f60*/  BSSY B1, `(.L_x_51) ;  /* 0x000000b000017945 */ /* 0x000fe20003800000 */
[----:B------:R-:W-:Y:S02]  /*3f70*/  ISETP.LT.OR P2, PT, R0, 0xa, !P0 ;  /* 0x0000000a0000780c */ /* 0x000fe40004741670 */
[----:B------:R-:W-:-:S05]  /*3f80*/  F2FP.F16.E4M3.UNPACK_B R3, R3 ;  /* 0x00000003ff03723e */ /* 0x000fca00020006ff */
[----:B------:R-:W-:-:S05]  /*3f90*/  HADD2.F32 R3, -RZ, R3.H0_H0 ;  /* 0x20000003ff037230 */ /* 0x000fca0000004100 */
[----:B------:R-:W-:-:S04]  /*3fa0*/  FMUL R3, R3, R164 ;  /* 0x000000a403037220 */ /* 0x000fc80000400000 */
[----:B------:R-:W-:-:S05]  /*3fb0*/  FFMA R3, R28, R155, R3 ;  /* 0x0000009b1c037223 */ /* 0x000fca0000000003 */
[----:B0-----:R-:W-:Y:S02]  /*3fc0*/  F2FP.SATFINITE.E4M3.F32.PACK_AB_MERGE_C R13, RZ, R3, RZ ;  /* 0x00000003ff0d723e */ /* 0x001fe400048070ff */
[----:B------:R-:W-:-:S03]  /*3fd0*/  PRMT R3, RZ, 0x7610, R3 ;  /* 0x00007610ff037816 */ /* 0x000fc60000000003 */
[----:B------:R0:W-:Y:S01]  /*3fe0*/  @!P3 STG.E.U8 desc[UR36][R6.64+0x8], R13 ;  /* 0x0000080d0600b986 */ /* 0x0001e2000c101124 */
[----:B------:R-:W-:Y:S05]  /*3ff0*/  @P2 BRA `(.L_x_52) ;  /* 0x0000000000042947 */ /* 0x000fea0003800000 */
[----:B------:R0:W5:Y:S02]  /*4000*/  LDG.E.U8 R3, desc[UR36][R8.64+0x9] ;  /* 0x0000092408037981 */ /* 0x000164000c1e1100 */
.L_x_52:
[----:B------:R-:W-:Y:S05]  /*4010*/  BSYNC B1 ;  /* 0x0000000000017941 */ /* 0x000fea0003800000 */
.L_x_51:
        /* <DEDUP_REMOVED lines=12> */
.L_x_54:
[----:B------:R-:W-:Y:S05]  /*40e0*/  BSYNC B1 ;  /* 0x0000000000017941 */ /* 0x000fea0003800000 */
.L_x_53:
        /* <DEDUP_REMOVED lines=12> */
.L_x_56:
[----:B------:R-:W-:Y:S05]  /*41b0*/  BSYNC B1 ;  /* 0x0000000000017941 */ /* 0x000fea0003800000 */
.L_x_55:
        /* <DEDUP_REMOVED lines=12> */
.L_x_58:
[----:B------:R-:W-:Y:S05]  /*4280*/  BSYNC B1 ;  /* 0x0000000000017941 */ /* 0x000fea0003800000 */
.L_x_57:
        /* <DEDUP_REMOVED lines=12> */
.L_x_60:
[----:B------:R-:W-:Y:S05]  /*4350*/  BSYNC B1 ;  /* 0x0000000000017941 */ /* 0x000fea0003800000 */
.L_x_59:
        /* <DEDUP_REMOVED lines=12> */
.L_x_62:
[----:B------:R-:W-:Y:S05]  /*4420*/  BSYNC B1 ;  /* 0x0000000000017941 */ /* 0x000fea0003800000 */
.L_x_61:
        /* <DEDUP_REMOVED lines=12> */
.L_x_64:
[----:B------:R-:W-:Y:S05]  /*44f0*/  BSYNC B1 ;  /* 0x0000000000017941 */ /* 0x000fea0003800000 */
.L_x_63:
        /* <DEDUP_REMOVED lines=12> */
.L_x_66:
[----:B------:R-:W-:Y:S05]  /*45c0*/  BSYNC B1 ;  /* 0x0000000000017941 */ /* 0x000fea0003800000 */
.L_x_65:
        /* <DEDUP_REMOVED lines=12> */
.L_x_68:
[----:B------:R-:W-:Y:S05]  /*4690*/  BSYNC B1 ;  /* 0x0000000000017941 */ /* 0x000fea0003800000 */
.L_x_67:
        /* <DEDUP_REMOVED lines=12> */
.L_x_70:
[----:B------:R-:W-:Y:S05]  /*4760*/  BSYNC B1 ;  /* 0x0000000000017941 */ /* 0x000fea0003800000 */
.L_x_69:
        /* <DEDUP_REMOVED lines=12> */
.L_x_72:
[----:B------:R-:W-:Y:S05]  /*4830*/  BSYNC B1 ;  /* 0x0000000000017941 */ /* 0x000fea0003800000 */
.L_x_71:
        /* <DEDUP_REMOVED lines=12> */
.L_x_74:
[----:B------:R-:W-:Y:S05]  /*4900*/  BSYNC B1 ;  /* 0x0000000000017941 */ /* 0x000fea0003800000 */
.L_x_73:
        /* <DEDUP_REMOVED lines=12> */
.L_x_76:
[----:B------:R-:W-:Y:S05]  /*49d0*/  BSYNC B1 ;  /* 0x0000000000017941 */ /* 0x000fea0003800000 */
.L_x_75:
        /* <DEDUP_REMOVED lines=12> */
.L_x_78:
[----:B------:R-:W-:Y:S05]  /*4aa0*/  BSYNC B1 ;  /* 0x0000000000017941 */ /* 0x000fea0003800000 */
.L_x_77:
        /* <DEDUP_REMOVED lines=12> */
.L_x_80:
[----:B------:R-:W-:Y:S05]  /*4b70*/  BSYNC B1 ;  /* 0x0000000000017941 */ /* 0x000fea0003800000 */
.L_x_79:
        /* <DEDUP_REMOVED lines=12> */
.L_x_82:
[----:B------:R-:W-:Y:S05]  /*4c40*/  BSYNC B1 ;  /* 0x0000000000017941 */ /* 0x000fea0003800000 */
.L_x_81:
        /* <DEDUP_REMOVED lines=12> */
.L_x_84:
[----:B------:R-:W-:Y:S05]  /*4d10*/  BSYNC B1 ;  /* 0x0000000000017941 */ /* 0x000fea0003800000 */
.L_x_83:
        /* <DEDUP_REMOVED lines=12> */
.L_x_86:
[----:B------:R-:W-:Y:S05]  /*4de0*/  BSYNC B1 ;  /* 0x0000000000017941 */ /* 0x000fea0003800000 */
.L_x_85:
        /* <DEDUP_REMOVED lines=12> */
.L_x_88:
[----:B------:R-:W-:Y:S05]  /*4eb0*/  BSYNC B1 ;  /* 0x0000000000017941 */ /* 0x000fea0003800000 */
.L_x_87:
        /* <DEDUP_REMOVED lines=12> */
.L_x_90:
[----:B------:R-:W-:Y:S05]  /*4f80*/  BSYNC B1 ;  /* 0x0000000000017941 */ /* 0x000fea0003800000 */
.L_x_89:
        /* <DEDUP_REMOVED lines=12> */
.L_x_92:
[----:B------:R-:W-:Y:S05]  /*5050*/  BSYNC B1 ;  /* 0x0000000000017941 */ /* 0x000fea0003800000 */
.L_x_91:
        /* <DEDUP_REMOVED lines=12> */
.L_x_94:
[----:B------:R-:W-:Y:S05]  /*5120*/  BSYNC B1 ;  /* 0x0000000000017941 */ /* 0x000fea0003800000 */
.L_x_93:
        /* <DEDUP_REMOVED lines=12> */
.L_x_96:
[----:B------:R-:W-:Y:S05]  /*51f0*/  BSYNC B1 ;  /* 0x0000000000017941 */ /* 0x000fea0003800000 */
.L_x_95:
        /* <DEDUP_REMOVED lines=12> */
.L_x_98:
[----:B------:R-:W-:Y:S05]  /*52c0*/  BSYNC B1 ;  /* 0x0000000000017941 */ /* 0x000fea0003800000 */
.L_x_97:
        /* <DEDUP_REMOVED lines=12> */
.L_x_100:
[----:B------:R-:W-:Y:S05]  /*5390*/  BSYNC B1 ;  /* 0x0000000000017941 */ /* 0x000fea0003800000 */
.L_x_99:
        /* <DEDUP_REMOVED lines=12> */
.L_x_102:
[----:B------:R-:W-:Y:S05]  /*5460*/  BSYNC B1 ;  /* 0x0000000000017941 */ /* 0x000fea0003800000 */
.L_x_101:
        /* <DEDUP_REMOVED lines=12> */
.L_x_104:
[----:B------:R-:W-:Y:S05]  /*5530*/  BSYNC B1 ;  /* 0x0000000000017941 */ /* 0x000fea0003800000 */
.L_x_103:
        /* <DEDUP_REMOVED lines=12> */
.L_x_106:
[----:B------:R-:W-:Y:S05]  /*5600*/  BSYNC B1 ;  /* 0x0000000000017941 */ /* 0x000fea0003800000 */
.L_x_105:
        /* <DEDUP_REMOVED lines=12> */
.L_x_108:
[----:B------:R-:W-:Y:S05]  /*56d0*/  BSYNC B1 ;  /* 0x0000000000017941 */ /* 0x000fea0003800000 */
.L_x_107:
        /* <DEDUP_REMOVED lines=12> */
.L_x_110:
[----:B------:R-:W-:Y:S05]  /*57a0*/  BSYNC B1 ;  /* 0x0000000000017941 */ /* 0x000fea0003800000 */
.L_x_109:
        /* <DEDUP_REMOVED lines=12> */
.L_x_112:
[----:B------:R-:W-:Y:S05]  /*5870*/  BSYNC B1 ;  /* 0x0000000000017941 */ /* 0x000fea0003800000 */
.L_x_111:
        /* <DEDUP_REMOVED lines=12> */
.L_x_114:
[----:B------:R-:W-:Y:S05]  /*5940*/  BSYNC B1 ;  /* 0x0000000000017941 */ /* 0x000fea0003800000 */
.L_x_113:
        /* <DEDUP_REMOVED lines=12> */
.L_x_116:
[----:B------:R-:W-:Y:S05]  /*5a10*/  BSYNC B1 ;  /* 0x0000000000017941 */ /* 0x000fea0003800000 */
.L_x_115:
        /* <DEDUP_REMOVED lines=12> */
.L_x_118:
[----:B------:R-:W-:Y:S05]  /*5ae0*/  BSYNC B1 ;  /* 0x0000000000017941 */ /* 0x000fea0003800000 */
.L_x_117:
        /* <DEDUP_REMOVED lines=12> */
.L_x_120:
[----:B------:R-:W-:Y:S05]  /*5bb0*/  BSYNC B1 ;  /* 0x0000000000017941 */ /* 0x000fea0003800000 */
.L_x_119:
        /* <DEDUP_REMOVED lines=12> */
.L_x_122:
[----:B------:R-:W-:Y:S05]  /*5c80*/  BSYNC B1 ;  /* 0x0000000000017941 */ /* 0x000fea0003800000 */
.L_x_121:
        /* <DEDUP_REMOVED lines=12> */
.L_x_124:
[----:B------:R-:W-:Y:S05]  /*5d50*/  BSYNC B1 ;  /* 0x0000000000017941 */ /* 0x000fea0003800000 */
.L_x_123:
        /* <DEDUP_REMOVED lines=12> */
.L_x_126:
[----:B------:R-:W-:Y:S05]  /*5e20*/  BSYNC B1 ;  /* 0x0000000000017941 */ /* 0x000fea0003800000 */
.L_x_125:
        /* <DEDUP_REMOVED lines=12> */
.L_x_128:
[----:B------:R-:W-:Y:S05]  /*5ef0*/  BSYNC B1 ;  /* 0x0000000000017941 */ /* 0x000fea0003800000 */
.L_x_127:
        /* <DEDUP_REMOVED lines=12> */
.L_x_130:
[----:B------:R-:W-:Y:S05]  /*5fc0*/  BSYNC B1 ;  /* 0x0000000000017941 */ /* 0x000fea0003800000 */
.L_x_129:
        /* <DEDUP_REMOVED lines=12> */
.L_x_132:
[----:B------:R-:W-:Y:S05]  /*6090*/  BSYNC B1 ;  /* 0x0000000000017941 */ /* 0x000fea0003800000 */
.L_x_131:
        /* <DEDUP_REMOVED lines=12> */
.L_x_134:
[----:B------:R-:W-:Y:S05]  /*6160*/  BSYNC B1 ;  /* 0x0000000000017941 */ /* 0x000fea0003800000 */
.L_x_133:
        /* <DEDUP_REMOVED lines=12> */
.L_x_136:
[----:B------:R-:W-:Y:S05]  /*6230*/  BSYNC B1 ;  /* 0x0000000000017941 */ /* 0x000fea0003800000 */
.L_x_135:
        /* <DEDUP_REMOVED lines=12> */
.L_x_138:
[----:B------:R-:W-:Y:S05]  /*6300*/  BSYNC B1 ;  /* 0x0000000000017941 */ /* 0x000fea0003800000 */
.L_x_137:
        /* <DEDUP_REMOVED lines=12> */
.L_x_140:
[----:B------:R-:W-:Y:S05]  /*63d0*/  BSYNC B1 ;  /* 0x0000000000017941 */ /* 0x000fea0003800000 */
.L_x_139:
        /* <DEDUP_REMOVED lines=12> */
.L_x_142:
[----:B------:R-:W-:Y:S05]  /*64a0*/  BSYNC B1 ;  /* 0x0000000000017941 */ /* 0x000fea0003800000 */
.L_x_141:
        /* <DEDUP_REMOVED lines=12> */
.L_x_144:
[----:B------:R-:W-:Y:S05]  /*6570*/  BSYNC B1 ;  /* 0x0000000000017941 */ /* 0x000fea0003800000 */
.L_x_143:
        /* <DEDUP_REMOVED lines=12> */
.L_x_146:
[----:B------:R-:W-:Y:S05]  /*6640*/  BSYNC B1 ;  /* 0x0000000000017941 */ /* 0x000fea0003800000 */
.L_x_145:
        /* <DEDUP_REMOVED lines=12> */
.L_x_148:
[----:B------:R-:W-:Y:S05]  /*6710*/  BSYNC B1 ;  /* 0x0000000000017941 */ /* 0x000fea0003800000 */
.L_x_147:
        /* <DEDUP_REMOVED lines=12> */
.L_x_150:
[----:B------:R-:W-:Y:S05]  /*67e0*/  BSYNC B1 ;  /* 0x0000000000017941 */ /* 0x000fea0003800000 */
.L_x_149:
        /* <DEDUP_REMOVED lines=12> */
.L_x_152:
[----:B------:R-:W-:Y:S05]  /*68b0*/  BSYNC B1 ;  /* 0x0000000000017941 */ /* 0x000fea0003800000 */
.L_x_151:
        /* <DEDUP_REMOVED lines=12> */
.L_x_154:
[----:B------:R-:W-:Y:S05]  /*6980*/  BSYNC B1 ;  /* 0x0000000000017941 */ /* 0x000fea0003800000 */
.L_x_153:
        /* <DEDUP_REMOVED lines=12> */
.L_x_156:
[----:B------:R-:W-:Y:S05]  /*6a50*/  BSYNC B1 ;  /* 0x0000000000017941 */ /* 0x000fea0003800000 */
.L_x_155:
        /* <DEDUP_REMOVED lines=12> */
.L_x_158:
[----:B------:R-:W-:Y:S05]  /*6b20*/  BSYNC B1 ;  /* 0x0000000000017941 */ /* 0x000fea0003800000 */
.L_x_157:
        /* <DEDUP_REMOVED lines=12> */
.L_x_160:
[----:B------:R-:W-:Y:S05]  /*6bf0*/  BSYNC B1 ;  /* 0x0000000000017941 */ /* 0x000fea0003800000 */
.L_x_159:
        /* <DEDUP_REMOVED lines=12> */
.L_x_162:
[----:B------:R-:W-:Y:S05]  /*6cc0*/  BSYNC B1 ;  /* 0x0000000000017941 */ /* 0x000fea0003800000 */
.L_x_161:
        /* <DEDUP_REMOVED lines=12> */
.L_x_164:
[----:B------:R-:W-:Y:S05]  /*6d90*/  BSYNC B1 ;  /* 0x0000000000017941 */ /* 0x000fea0003800000 */
.L_x_163:
        /* <DEDUP_REMOVED lines=12> */
.L_x_166:
[----:B------:R-:W-:Y:S05]  /*6e60*/  BSYNC B1 ;  /* 0x0000000000017941 */ /* 0x000fea0003800000 */
.L_x_165:
        /* <DEDUP_REMOVED lines=12> */
.L_x_168:
[----:B------:R-:W-:Y:S05]  /*6f30*/  BSYNC B1 ;  /* 0x0000000000017941 */ /* 0x000fea0003800000 */
.L_x_167:
        /* <DEDUP_REMOVED lines=12> */
.L_x_170:
[----:B------:R-:W-:Y:S05]  /*7000*/  BSYNC B1 ;  /* 0x0000000000017941 */ /* 0x000fea0003800000 */
.L_x_169:
        /* <DEDUP_REMOVED lines=12> */
.L_x_172:
[----:B------:R-:W-:Y:S05]  /*70d0*/  BSYNC B1 ;  /* 0x0000000000017941 */ /* 0x000fea0003800000 */
.L_x_171:
        /* <DEDUP_REMOVED lines=12> */
.L_x_174:
[----:B------:R-:W-:Y:S05]  /*71a0*/  BSYNC B1 ;  /* 0x0000000000017941 */ /* 0x000fea0003800000 */
.L_x_173:
        /* <DEDUP_REMOVED lines=12> */
.L_x_176:
[----:B------:R-:W-:Y:S05]  /*7270*/  BSYNC B1 ;  /* 0x0000000000017941 */ /* 0x000fea0003800000 */
.L_x_175:
        /* <DEDUP_REMOVED lines=12> */
.L_x_178:
[----:B------:R-:W-:Y:S05]  /*7340*/  BSYNC B1 ;  /* 0x0000000000017941 */ /* 0x000fea0003800000 */
.L_x_177:
        /* <DEDUP_REMOVED lines=12> */
.L_x_180:
[----:B------:R-:W-:Y:S05]  /*7410*/  BSYNC B1 ;  /* 0x0000000000017941 */ /* 0x000fea0003800000 */
.L_x_179:
        /* <DEDUP_REMOVED lines=12> */
.L_x_182:
[----:B------:R-:W-:Y:S05]  /*74e0*/  BSYNC B1 ;  /* 0x0000000000017941 */ /* 0x000fea0003800000 */
.L_x_181:
        /* <DEDUP_REMOVED lines=12> */
.L_x_184:
[----:B------:R-:W-:Y:S05]  /*75b0*/  BSYNC B1 ;  /* 0x0000000000017941 */ /* 0x000fea0003800000 */
.L_x_183:
        /* <DEDUP_REMOVED lines=12> */
.L_x_186:
[----:B------:R-:W-:Y:S05]  /*7680*/  BSYNC B1 ;  /* 0x0000000000017941 */ /* 0x000fea0003800000 */
.L_x_185:
        /* <DEDUP_REMOVED lines=12> */
.L_x_188:
[----:B------:R-:W-:Y:S05]  /*7750*/  BSYNC B1 ;  /* 0x0000000000017941 */ /* 0x000fea0003800000 */
.L_x_187:
        /* <DEDUP_REMOVED lines=12> */
.L_x_190:
[----:B------:R-:W-:Y:S05]  /*7820*/  BSYNC B1 ;  /* 0x0000000000017941 */ /* 0x000fea0003800000 */
.L_x_189:
        /* <DEDUP_REMOVED lines=12> */
.L_x_192:
[----:B------:R-:W-:Y:S05]  /*78f0*/  BSYNC B1 ;  /* 0x0000000000017941 */ /* 0x000fea0003800000 */
.L_x_191:
        /* <DEDUP_REMOVED lines=12> */
.L_x_194:
[----:B------:R-:W-:Y:S05]  /*79c0*/  BSYNC B1 ;  /* 0x0000000000017941 */ /* 0x000fea0003800000 */
.L_x_193:
        /* <DEDUP_REMOVED lines=12> */
.L_x_196:
[----:B------:R-:W-:Y:S05]  /*7a90*/  BSYNC B1 ;  /* 0x0000000000017941 */ /* 0x000fea0003800000 */
.L_x_195:
        /* <DEDUP_REMOVED lines=12> */
.L_x_198:
[----:B------:R-:W-:Y:S05]  /*7b60*/  BSYNC B1 ;  /* 0x0000000000017941 */ /* 0x000fea0003800000 */
.L_x_197:
        /* <DEDUP_REMOVED lines=12> */
.L_x_200:
[----:B------:R-:W-:Y:S05]  /*7c30*/  BSYNC B1 ;  /* 0x0000000000017941 */ /* 0x000fea0003800000 */
.L_x_199:
        /* <DEDUP_REMOVED lines=12> */
.L_x_202:
[----:B------:R-:W-:Y:S05]  /*7d00*/  BSYNC B1 ;  /* 0x0000000000017941 */ /* 0x000fea0003800000 */
.L_x_201:
        /* <DEDUP_REMOVED lines=12> */
.L_x_204:
[----:B------:R-:W-:Y:S05]  /*7dd0*/  BSYNC B1 ;  /* 0x0000000000017941 */ /* 0x000fea0003800000 */
.L_x_203:
        /* <DEDUP_REMOVED lines=12> */
.L_x_206:
[----:B------:R-:W-:Y:S05]  /*7ea0*/  BSYNC B1 ;  /* 0x0000000000017941 */ /* 0x000fea0003800000 */
.L_x_205:
        /* <DEDUP_REMOVED lines=12> */
.L_x_208:
[----:B------:R-:W-:Y:S05]  /*7f70*/  BSYNC B1 ;  /* 0x0000000000017941 */ /* 0x000fea0003800000 */
.L_x_207:
        /* <DEDUP_REMOVED lines=12> */
.L_x_210:
[----:B------:R-:W-:Y:S05]  /*8040*/  BSYNC B1 ;  /* 0x0000000000017941 */ /* 0x000fea0003800000 */
.L_x_209:
        /* <DEDUP_REMOVED lines=12> */
.L_x_212:
[----:B------:R-:W-:Y:S05]  /*8110*/  BSYNC B1 ;  /* 0x0000000000017941 */ /* 0x000fea0003800000 */
.L_x_211:
        /* <DEDUP_REMOVED lines=12> */
.L_x_214:
[----:B------:R-:W-:Y:S05]  /*81e0*/  BSYNC B1 ;  /* 0x0000000000017941 */ /* 0x000fea0003800000 */
.L_x_213:
        /* <DEDUP_REMOVED lines=12> */
.L_x_216:
[----:B------:R-:W-:Y:S05]  /*82b0*/  BSYNC B1 ;  /* 0x0000000000017941 */ /* 0x000fea0003800000 */
.L_x_215:
        /* <DEDUP_REMOVED lines=12> */
.L_x_218:
[----:B------:R-:W-:Y:S05]  /*8380*/  BSYNC B1 ;  /* 0x0000000000017941 */ /* 0x000fea0003800000 */
.L_x_217:
        /* <DEDUP_REMOVED lines=12> */
.L_x_220:
[----:B------:R-:W-:Y:S05]  /*8450*/  BSYNC B1 ;  /* 0x0000000000017941 */ /* 0x000fea0003800000 */
.L_x_219:
        /* <DEDUP_REMOVED lines=12> */
.L_x_222:
[----:B------:R-:W-:Y:S05]  /*8520*/  BSYNC B1 ;  /* 0x0000000000017941 */ /* 0x000fea0003800000 */
.L_x_221:
        /* <DEDUP_REMOVED lines=12> */
.L_x_224:
[----:B------:R-:W-:Y:S05]  /*85f0*/  BSYNC B1 ;  /* 0x0000000000017941 */ /* 0x000fea0003800000 */
.L_x_223:
        /* <DEDUP_REMOVED lines=12> */
.L_x_226:
[----:B------:R-:W-:Y:S05]  /*86c0*/  BSYNC B1 ;  /* 0x0000000000017941 */ /* 0x000fea0003800000 */
.L_x_225:
        /* <DEDUP_REMOVED lines=12> */
.L_x_228:
[----:B------:R-:W-:Y:S05]  /*8790*/  BSYNC B1 ;  /* 0x0000000000017941 */ /* 0x000fea0003800000 */
.L_x_227:
        /* <DEDUP_REMOVED lines=12> */
.L_x_230:
[----:B------:R-:W-:Y:S05]  /*8860*/  BSYNC B1 ;  /* 0x0000000000017941 */ /* 0x000fea0003800000 */
.L_x_229:
        /* <DEDUP_REMOVED lines=12> */
.L_x_232:
[----:B------:R-:W-:Y:S05]  /*8930*/  BSYNC B1 ;  /* 0x0000000000017941 */ /* 0x000fea0003800000 */
.L_x_231:
        /* <DEDUP_REMOVED lines=12> */
.L_x_234:
[----:B------:R-:W-:Y:S05]  /*8a00*/  BSYNC B1 ;  /* 0x0000000000017941 */ /* 0x000fea0003800000 */
.L_x_233:
        /* <DEDUP_REMOVED lines=12> */
.L_x_236:
[----:B------:R-:W-:Y:S05]  /*8ad0*/  BSYNC B1 ;  /* 0x0000000000017941 */ /* 0x000fea0003800000 */
.L_x_235:
        /* <DEDUP_REMOVED lines=12> */
.L_x_238:
[----:B------:R-:W-:Y:S05]  /*8ba0*/  BSYNC B1 ;  /* 0x0000000000017941 */ /* 0x000fea0003800000 */
.L_x_237:
        /* <DEDUP_REMOVED lines=12> */
.L_x_240:
[----:B------:R-:W-:Y:S05]  /*8c70*/  BSYNC B1 ;  /* 0x0000000000017941 */ /* 0x000fea0003800000 */
.L_x_239:
        /* <DEDUP_REMOVED lines=12> */
.L_x_242:
[----:B------:R-:W-:Y:S05]  /*8d40*/  BSYNC B1 ;  /* 0x0000000000017941 */ /* 0x000fea0003800000 */
.L_x_241:
        /* <DEDUP_REMOVED lines=12> */
.L_x_244:
[----:B------:R-:W-:Y:S05]  /*8e10*/  BSYNC B1 ;  /* 0x0000000000017941 */ /* 0x000fea0003800000 */
.L_x_243:
        /* <DEDUP_REMOVED lines=12> */
.L_x_246:
[----:B------:R-:W-:Y:S05]  /*8ee0*/  BSYNC B1 ;  /* 0x0000000000017941 */ /* 0x000fea0003800000 */
.L_x_245:
        /* <DEDUP_REMOVED lines=12> */
.L_x_248:
[----:B------:R-:W-:Y:S05]  /*8fb0*/  BSYNC B1 ;  /* 0x0000000000017941 */ /* 0x000fea0003800000 */
.L_x_247:
        /* <DEDUP_REMOVED lines=12> */
.L_x_250:
[----:B------:R-:W-:Y:S05]  /*9080*/  BSYNC B1 ;  /* 0x0000000000017941 */ /* 0x000fea0003800000 */
.L_x_249:
        /* <DEDUP_REMOVED lines=12> */
.L_x_252:
[----:B------:R-:W-:Y:S05]  /*9150*/  BSYNC B1 ;  /* 0x0000000000017941 */ /* 0x000fea0003800000 */
.L_x_251:
        /* <DEDUP_REMOVED lines=12> */
.L_x_254:
[----:B------:R-:W-:Y:S05]  /*9220*/  BSYNC B1 ;  /* 0x0000000000017941 */ /* 0x000fea0003800000 */
.L_x_253:
        /* <DEDUP_REMOVED lines=12> */
.L_x_256:
[----:B------:R-:W-:Y:S05]  /*92f0*/  BSYNC B1 ;  /* 0x0000000000017941 */ /* 0x000fea0003800000 */
.L_x_255:
        /* <DEDUP_REMOVED lines=12> */
.L_x_258:
[----:B------:R-:W-:Y:S05]  /*93c0*/  BSYNC B1 ;  /* 0x0000000000017941 */ /* 0x000fea0003800000 */
.L_x_257:
        /* <DEDUP_REMOVED lines=12> */
.L_x_260:
[----:B------:R-:W-:Y:S05]  /*9490*/  BSYNC B1 ;  /* 0x0000000000017941 */ /* 0x000fea0003800000 */
.L_x_259:
        /* <DEDUP_REMOVED lines=12> */
.L_x_262:
[----:B------:R-:W-:Y:S05]  /*9560*/  BSYNC B1 ;  /* 0x0000000000017941 */ /* 0x000fea0003800000 */
.L_x_261:
        /* <DEDUP_REMOVED lines=12> */
.L_x_264:
[----:B------:R-:W-:Y:S05]  /*9630*/  BSYNC B1 ;  /* 0x0000000000017941 */ /* 0x000fea0003800000 */
.L_x_263:
        /* <DEDUP_REMOVED lines=12> */
.L_x_266:
[----:B------:R-:W-:Y:S05]  /*9700*/  BSYNC B1 ;  /* 0x0000000000017941 */ /* 0x000fea0003800000 */
.L_x_265:
        /* <DEDUP_REMOVED lines=12> */
.L_x_268:
[----:B------:R-:W-:Y:S05]  /*97d0*/  BSYNC B1 ;  /* 0x0000000000017941 */ /* 0x000fea0003800000 */
.L_x_267:
        /* <DEDUP_REMOVED lines=12> */
.L_x_270:
[----:B------:R-:W-:Y:S05]  /*98a0*/  BSYNC B1 ;  /* 0x0000000000017941 */ /* 0x000fea0003800000 */
.L_x_269:
        /* <DEDUP_REMOVED lines=12> */
.L_x_272:
[----:B------:R-:W-:Y:S05]  /*9970*/  BSYNC B1 ;  /* 0x0000000000017941 */ /* 0x000fea0003800000 */
.L_x_271:
        /* <DEDUP_REMOVED lines=12> */
.L_x_274:
[----:B------:R-:W-:Y:S05]  /*9a40*/  BSYNC B1 ;  /* 0x0000000000017941 */ /* 0x000fea0003800000 */
.L_x_273:
        /* <DEDUP_REMOVED lines=12> */
.L_x_276:
[----:B------:R-:W-:Y:S05]  /*9b10*/  BSYNC B1 ;  /* 0x0000000000017941 */ /* 0x000fea0003800000 */
.L_x_275:
        /* <DEDUP_REMOVED lines=12> */
.L_x_278:
[----:B------:R-:W-:Y:S05]  /*9be0*/  BSYNC B1 ;  /* 0x0000000000017941 */ /* 0x000fea0003800000 */
.L_x_277:
        /* <DEDUP_REMOVED lines=12> */
.L_x_280:
[----:B------:R-:W-:Y:S05]  /*9cb0*/  BSYNC B1 ;  /* 0x0000000000017941 */ /* 0x000fea0003800000 */
.L_x_279:
        /* <DEDUP_REMOVED lines=12> */
.L_x_282:
[----:B------:R-:W-:Y:S05]  /*9d80*/  BSYNC B1 ;  /* 0x0000000000017941 */ /* 0x000fea0003800000 */
.L_x_281:
        /* <DEDUP_REMOVED lines=12> */
.L_x_284:
[----:B------:R-:W-:Y:S05]  /*9e50*/  BSYNC B1 ;  /* 0x0000000000017941 */ /* 0x000fea0003800000 */
.L_x_283:
        /* <DEDUP_REMOVED lines=12> */
.L_x_286:
[----:B------:R-:W-:Y:S05]  /*9f20*/  BSYNC B1 ;  /* 0x0000000000017941 */ /* 0x000fea0003800000 */
.L_x_285:
        /* <DEDUP_REMOVED lines=12> */
.L_x_288:
[----:B------:R-:W-:Y:S05]  /*9ff0*/  BSYNC B1 ;  /* 0x0000000000017941 */ /* 0x000fea0003800000 */
.L_x_287:
        /* <DEDUP_REMOVED lines=12> */
.L_x_290:
[----:B------:R-:W-:Y:S05]  /*a0c0*/  BSYNC B1 ;  /* 0x0000000000017941 */ /* 0x000fea0003800000 */
.L_x_289:
        /* <DEDUP_REMOVED lines=12> */
.L_x_292:
[----:B------:R-:W-:Y:S05]  /*a190*/  BSYNC B1 ;  /* 0x0000000000017941 */ /* 0x000fea0003800000 */
.L_x_291:
[----:B-----5:R-:W-:Y:S01]  /*a1a0*/  LOP3.LUT R3, R3, 0xff, RZ, 0xc0, !PT ;  /* 0x000000ff03037812 */ /* 0x020fe200078ec0ff */
[----:B------:R-:W-:Y:S01]  /*a1b0*/  BSSY B1, `(.L_x_293) ;  /* 0x000000b000017945 */ /* 0x000fe20003800000 */
[----:B------:R-:W-:Y:S02]  /*a1c0*/  ISETP.LT.OR P2, PT, R0, 0xf9, !P1 ;  /* 0x000000f90000780c */ /* 0x000fe40004f41670 */
[----:B------:R-:W-:-:S05]  /*a1d0*/  F2FP.F16.E4M3.UNPACK_B R3, R3 ;  /* 0x00000003ff03723e */ /* 0x000fca00020006ff */
[----:B------:R-:W-:-:S05]  /*a1e0*/  HADD2.F32 R3, -RZ, R3.H0_H0 ;  /* 0x20000003ff037230 */ /* 0x000fca0000004100 */
[----:B0-2---:R-:W-:Y:S01]  /*a1f0*/  FMUL R8, R3, R164 ;  /* 0x000000a403087220 */ /* 0x005fe20000400000 */
[----:B------:R-:W-:-:S03]  /*a200*/  PRMT R3, RZ, 0x7610, R3 ;  /* 0x00007610ff037816 */ /* 0x000fc60000000003 */
[----:B------:R-:W-:-:S05]  /*a210*/  FFMA R8, R149, R155, R8 ;  /* 0x0000009b95087223 */ /* 0x000fca0000000008 */
[----:B------:R-:W-:-:S05]  /*a220*/  F2FP.SATFINITE.E4M3.F32.PACK_AB_MERGE_C R9, RZ, R8, RZ ;  /* 0x00000008ff09723e */ /* 0x000fca00048070ff */
[----:B------:R0:W-:Y:S01]  /*a230*/  @!P0 STG.E.U8 desc[UR36][R6.64+0xf9], R9 ;  /* 0x0000f90906008986 */ /* 0x0001e2000c101124 */
[----:B------:R-:W-:Y:S05]  /*a240*/  @P2 BRA `(.L_x_294) ;  /* 0x0000000000042947 */ /* 0x000fea0003800000 */
[----:B------:R2:W5:Y:S02]  /*a250*/  LDG.E.U8 R3, desc[UR36][R10.64+0xf8] ;  /* 0x0000f8240a037981 */ /* 0x000564000c1e1100 */
.L_x_294:
[----:B------:R-:W-:Y:S05]  /*a260*/  BSYNC B1 ;  /* 0x0000000000017941 */ /* 0x000fea0003800000 */
.L_x_293:
[----:B-----5:R-:W-:Y:S01]  /*a270*/  LOP3.LUT R3, R3, 0xff, RZ, 0xc0, !PT ;  /* 0x000000ff03037812 */ /* 0x020fe200078ec0ff */
[----:B------:R-:W-:Y:S01]  /*a280*/  BSSY B1, `(.L_x_295) ;  /* 0x000000b000017945 */ /* 0x000fe20003800000 */
[----:B------:R-:W-:Y:S02]  /*a290*/  ISETP.LT.OR P1, PT, R0, 0xfa, !P1 ;  /* 0x000000fa0000780c */ /* 0x000fe40004f21670 */
[----:B------:R-:W-:Y:S02]  /*a2a0*/  F2FP.F16.E4M3.UNPACK_B R3, R3 ;  /* 0x00000003ff03723e */ /* 0x000fe400020006ff */
[----:B------:R-:W-:-:S03]  /*a2b0*/  PRMT R0, RZ, 0x7610, R0 ;  /* 0x00007610ff007816 */ /* 0x000fc60000000000 */
[----:B------:R-:W-:-:S05]  /*a2c0*/  HADD2.F32 R3, -RZ, R3.H0_H0 ;  /* 0x20000003ff037230 */ /* 0x000fca0000004100 */
[----:B------:R-:W-:-:S04]  /*a2d0*/  FMUL R3, R3, R164 ;  /* 0x000000a403037220 */ /* 0x000fc80000400000 */
[----:B------:R-:W-:-:S05]  /*a2e0*/  FFMA R3, R150, R155, R3 ;  /* 0x0000009b96037223 */ /* 0x000fca0000000003 */
[----:B------:R-:W-:-:S05]  /*a2f0*/  F2FP.SATFINITE.E4M3.F32.PACK_AB_MERGE_C R3, RZ, R3, RZ ;  /* 0x00000003ff03723e */ /* 0x000fca00048070ff */
[----:B------:R0:W-:Y:S01]  /*a300*/  @!P2 STG.E.U8 desc[UR36][R4.64+0xf8], R3 ;  /* 0x0000f8030400a986 */ /* 0x0001e2000c101124 */
[----:B------:R-:W-:Y:S05]  /*a310*/  @P1 BRA `(.L_x_296) ;  /* 0x0000000000041947 */ /* 0x000fea0003800000 */
[----:B------:R0:W5:Y:S02]  /*a320*/  LDG.E.U8 R0, desc[UR36][R10.64+0xf9] ;  /* 0x0000f9240a007981 */ /* 0x000164000c1e1100 */
.L_x_296:
[----:B------:R-:W-:Y:S05]  /*a330*/  BSYNC B1 ;  /* 0x0000000000017941 */ /* 0x000fea0003800000 */
.L_x_295:
[----:B------:R-:W-:Y:S05]  /*a340*/  @P1 BRA `(.L_x_297) ;  /* 0x0000002000281947 */ /* 0x000fea0003800000 */
[----:B-----5:R-:W-:-:S04]  /*a350*/  LOP3.LUT R0, R0, 0xff, RZ, 0xc0, !PT ;  /* 0x000000ff00007812 */ /* 0x020fc800078ec0ff */
[----:B------:R-:W-:-:S05]  /*a360*/  F2FP.F16.E4M3.UNPACK_B R0, R0 ;  /* 0x00000000ff00723e */ /* 0x000fca00020006ff */
[----:B0-----:R-:W-:-:S05]  /*a370*/  HADD2.F32 R3, -RZ, R0.H0_H0 ;  /* 0x20000000ff037230 */ /* 0x001fca0000004100 */
[----:B------:R-:W-:-:S04]  /*a380*/  FMUL R0, R3, R164 ;  /* 0x000000a403007220 */ /* 0x000fc80000400000 */
[----:B------:R-:W-:-:S05]  /*a390*/  FFMA R0, R151, R155, R0 ;  /* 0x0000009b97007223 */ /* 0x000fca0000000000 */
[----:B------:R-:W-:-:S05]  /*a3a0*/  F2FP.SATFINITE.E4M3.F32.PACK_AB_MERGE_C R3, RZ, R0, RZ ;  /* 0x00000000ff03723e */ /* 0x000fca00048070ff */
[----:B------:R0:W-:Y:S01]  /*a3b0*/  STG.E.U8 desc[UR36][R4.64+0xf9], R3 ;  /* 0x0000f90304007986 */ /* 0x0001e2000c101124 */
[----:B------:R-:W-:Y:S05]  /*a3c0*/  BRA `(.L_x_297) ;  /* 0x0000002000087947 */ /* 0x000fea0003800000 */
.L_x_40:
[----:B------:R-:W-:Y:S01]  /*a3d0*/  ISETP.GE.AND P1, PT, R156, 0x1, PT ;  /* 0x000000019c00780c */ /* 0x000fe20003f26270 */
[-C--:B------:R-:W-:Y:S01]  /*a3e0*/  FMUL R24, R24, R155.reuse ;  /* 0x0000009b18187220 */ /* 0x080fe20000400000 */
[-C--:B------:R-:W-:Y:S01]  /*a3f0*/  FMUL R25, R25, R155.reuse ;  /* 0x0000009b19197220 */ /* 0x080fe20000400000 */
[----:B------:R-:W-:Y:S01]  /*a400*/  ISETP.GE.AND P0, PT, R156, 0x9, PT ;  /* 0x000000099c00780c */ /* 0x000fe20003f06270 */
[-C--:B------:R-:W-:Y:S01]  /*a410*/  FMUL R26, R26, R155.reuse ;  /* 0x0000009b1a1a7220 */ /* 0x080fe20000400000 */
[C---:B------:R-:W-:Y:S01]  /*a420*/  ISETP.LT.OR P2, PT, R0.reuse, 0x1, !P1 ;  /* 0x000000010000780c */ /* 0x040fe20004f41670 */
[-C--:B------:R-:W-:Y:S01]  /*a430*/  FMUL R27, R27, R155.reuse ;  /* 0x0000009b1b1b7220 */ /* 0x080fe20000400000 */
[----:B------:R-:W-:Y:S01]  /*a440*/  ISETP.LT.OR P3, PT, R0, 0x2, !P1 ;  /* 0x000000020000780c */ /* 0x000fe20004f61670 */
[-C--:B------:R-:W-:Y:S01]  /*a450*/  FMUL R28, R28, R155.reuse ;  /* 0x0000009b1c1c7220 */ /* 0x080fe20000400000 */
[----:B------:R-:W-:Y:S01]  /*a460*/  F2FP.SATFINITE.E4M3.F32.PACK_AB_MERGE_C R3, RZ, R24, RZ ;  /* 0x00000018ff03723e */ /* 0x000fe200048070ff */
[----:B------:R-:W-:Y:S01]  /*a470*/  FMUL R29, R29, R155 ;  /* 0x0000009b1d1d7220 */ /* 0x000fe20000400000 */
[----:B------:R-:W-:Y:S01]  /*a480*/  F2FP.SATFINITE.E4M3.F32.PACK_AB_MERGE_C R25, RZ, R25, RZ ;  /* 0x00000019ff19723e */ /* 0x000fe200048070ff */
[-C--:B------:R-:W-:Y:S01]  /*a490*/  FMUL R30, R30, R155.reuse ;  /* 0x0000009b1e1e7220 */ /* 0x080fe20000400000 */
[C---:B------:R-:W-:Y:S01]  /*a4a0*/  ISETP.LT.OR P4, PT, R0.reuse, 0x9, !P1 ;  /* 0x000000090000780c */ /* 0x040fe20004f81670 */
[-C--:B------:R-:W-:Y:S01]  /*a4b0*/  FMUL R31, R31, R155.reuse ;  /* 0x0000009b1f1f7220 */ /* 0x080fe20000400000 */
[----:B------:R-:W-:Y:S01]  /*a4c0*/  ISETP.LT.OR P5, PT, R0, 0xa, !P1 ;  /* 0x0000000a0000780c */ /* 0x000fe20004fa1670 */
[-C--:B------:R-:W-:Y:S01]  /*a4d0*/  FMUL R32, R32, R155.reuse ;  /* 0x0000009b20207220 */ /* 0x080fe20000400000 */
[----:B------:R-:W-:Y:S01]  /*a4e0*/  F2FP.SATFINITE.E4M3.F32.PACK_AB_MERGE_C R9, RZ, R26, RZ ;  /* 0x0000001aff09723e */ /* 0x000fe200048070ff */
[----:B------:R0:W-:Y:S01]  /*a4f0*/  @!P2 STG.E.U8 desc[UR36][R6.64], R3 ;  /* 0x000000030600a986 */ /* 0x0001e2000c101124 */
[C---:B------:R-:W-:Y:S01]  /*a500*/  ISETP.LT.OR P2, PT, R0.reuse, 0x1, !P0 ;  /* 0x000000010000780c */ /* 0x040fe20004741670 */
[----:B------:R-:W-:Y:S01]  /*a510*/  FMUL R33, R33, R155 ;  /* 0x0000009b21217220 */ /* 0x000fe20000400000 */
[----:B------:R-:W-:Y:S01]  /*a520*/  F2FP.SATFINITE.E4M3.F32.PACK_AB_MERGE_C R27, RZ, R27, RZ ;  /* 0x0000001bff1b723e */ /* 0x000fe200048070ff */
[----:B------:R-:W-:Y:S01]  /*a530*/  @!P3 STG.E.U8 desc[UR36][R6.64+0x1], R25 ;  /* 0x000001190600b986 */ /* 0x000fe2000c101124 */
[----:B------:R-:W-:Y:S01]  /*a540*/  ISETP.LT.OR P3, PT, R0, 0x2, !P0 ;  /* 0x000000020000780c */ /* 0x000fe20004761670 */
[----:B------:R-:W-:Y:S01]  /*a550*/  FMUL R34, R34, R155 ;  /* 0x0000009b22227220 */ /* 0x000fe20000400000 */
[----:B------:R-:W-:Y:S01]  /*a560*/  F2FP.SATFINITE.E4M3.F32.PACK_AB_MERGE_C R29, RZ, R29, RZ ;  /* 0x0000001dff1d723e */ /* 0x000fe200048070ff */
[----:B------:R-:W-:Y:S01]  /*a570*/  FMUL R35, R35, R155 ;  /* 0x0000009b23237220 */ /* 0x000fe20000400000 */
[----:B------:R-:W-:Y:S01]  /*a580*/  F2FP.SATFINITE.E4M3.F32.PACK_AB_MERGE_C R31, RZ, R31, RZ ;  /* 0x0000001fff1f723e */ /* 0x000fe200048070ff */
[----:B------:R-:W-:Y:S01]  /*a590*/  FMUL R36, R36, R155 ;  /* 0x0000009b24247220 */ /* 0x000fe20000400000 */
[----:B------:R-:W-:Y:S01]  /*a5a0*/  F2FP.SATFINITE.E4M3.F32.PACK_AB_MERGE_C R33, RZ, R33, RZ ;  /* 0x00000021ff21723e */ /* 0x000fe200048070ff */
[-C--:B------:R-:W-:Y:S01]  /*a5b0*/  FMUL R37, R37, R155.reuse ;  /* 0x0000009b25257220 */ /* 0x080fe20000400000 */
[----:B0-----:R-:W-:Y:S01]  /*a5c0*/  F2FP.SATFINITE.E4M3.F32.PACK_AB_MERGE_C R3, RZ, R28, RZ ;  /* 0x0000001cff03723e */ /* 0x001fe200048070ff */
[----:B------:R0:W-:Y:S01]  /*a5d0*/  @!P2 STG.E.U8 desc[UR36][R4.64], R9 ;  /* 0x000000090400a986 */ /* 0x0001e2000c101124 */
[----:B------:R-:W-:Y:S01]  /*a5e0*/  ISETP.LT.OR P2, PT, R0, 0x9, !P0 ;  /* 0x000000090000780c */ /* 0x000fe20004741670 */
[----:B------:R-:W-:Y:S01]  /*a5f0*/  FMUL R38, R38, R155 ;  /* 0x0000009b26267220 */ /* 0x000fe20000400000 */
[----:B------:R-:W-:Y:S01]  /*a600*/  F2FP.SATFINITE.E4M3.F32.PACK_AB_MERGE_C R35, RZ, R35, RZ ;  /* 0x00000023ff23723e */ /* 0x000fe200048070ff */
[----:B------:R-:W-:Y:S01]  /*a610*/  @!P3 STG.E.U8 desc[UR36][R4.64+0x1], R27 ;  /* 0x0000011b0400b986 */ /* 0x000fe2000c101124 */
[C---:B------:R-:W-:Y:S01]  /*a620*/  ISETP.LT.OR P3, PT, R0.reuse, 0xa, !P0 ;  /* 0x0000000a0000780c */ /* 0x040fe20004761670 */
[----:B------:R-:W-:Y:S01]  /*a630*/  FMUL R39, R39, R155 ;  /* 0x0000009b27277220 */ /* 0x000fe20000400000 */
[----:B------:R-:W-:Y:S01]  /*a640*/  F2FP.SATFINITE.E4M3.F32.PACK_AB_MERGE_C R37, RZ, R37, RZ ;  /* 0x00000025ff25723e */ /* 0x000fe200048070ff */
[----:B------:R1:W-:Y:S01]  /*a650*/  @!P4 STG.E.U8 desc[UR36][R6.64+0x8], R3 ;  /* 0x000008030600c986 */ /* 0x0003e2000c101124 */
[----:B------:R-:W-:Y:S01]  /*a660*/  ISETP.LT.OR P4, PT, R0, 0x11, !P1 ;  /* 0x000000110000780c */ /* 0x000fe20004f81670 */
[-C--:B------:R-:W-:Y:S01]  /*a670*/  FMUL R40, R40, R155.reuse ;  /* 0x0000009b28287220 */ /* 0x080fe20000400000 */
[-C--:B------:R-:W-:Y:S01]  /*a680*/  FMUL R41, R41, R155.reuse ;  /* 0x0000009b29297220 */ /* 0x080fe20000400000 */
[----:B------:R-:W-:Y:S01]  /*a690*/  @!P5 STG.E.U8 desc[UR36][R6.64+0x9], R29 ;  /* 0x0000091d0600d986 */ /* 0x000fe2000c101124 */
[----:B------:R-:W-:Y:S01]  /*a6a0*/  ISETP.LT.OR P5, PT, R0, 0x12, !P1 ;  /* 0x000000120000780c */ /* 0x000fe20004fa1670 */
[-C--:B------:R-:W-:Y:S01]  /*a6b0*/  FMUL R42, R42, R155.reuse ;  /* 0x0000009b2a2a7220 */ /* 0x080fe20000400000 */
[----:B0-----:R-:W-:Y:S01]  /*a6c0*/  F2FP.SATFINITE.E4M3.F32.PACK_AB_MERGE_C R9, RZ, R30, RZ ;  /* 0x0000001eff09723e */ /* 0x001fe200048070ff */
[----:B------:R-:W-:Y:S01]  /*a6d0*/  FMUL R43, R43, R155 ;  /* 0x0000009b2b2b7220 */ /* 0x000fe20000400000 */
[----:B------:R-:W-:Y:S01]  /*a6e0*/  F2FP.SATFINITE.E4M3.F32.PACK_AB_MERGE_C R39, RZ, R39, RZ ;  /* 0x00000027ff27723e */ /* 0x000fe200048070ff */
[----:B------:R-:W-:Y:S01]  /*a6f0*/  @!P3 STG.E.U8 desc[UR36][R4.64+0x9], R31 ;  /* 0x0000091f0400b986 */ /* 0x000fe2000c101124 */
[----:B------:R-:W-:Y:S01]  /*a700*/  ISETP.LT.OR P3, PT, R0, 0x12, !P0 ;  /* 0x000000120000780c */ /* 0x000fe20004761670 */
[-C--:B------:R-:W-:Y:S01]  /*a710*/  FMUL R44, R44, R155.reuse ;  /* 0x0000009b2c2c7220 */ /* 0x080fe20000400000 */
[----:B-1----:R-:W-:Y:S01]  /*a720*/  F2FP.SATFINITE.E4M3.F32.PACK_AB_MERGE_C R3, RZ, R32, RZ ;  /* 0x00000020ff03723e */ /* 0x002fe200048070ff */
[----:B------:R0:W-:Y:S01]  /*a730*/  @!P2 STG.E.U8 desc[UR36][R4.64+0x8], R9 ;  /* 0x000008090400a986 */ /* 0x0001e2000c101124 */
[C---:B------:R-:W-:Y:S01]  /*a740*/  ISETP.LT.OR P2, PT, R0.reuse, 0x11, !P0 ;  /* 0x000000110000780c */ /* 0x040fe20004741670 */
[----:B------:R-:W-:Y:S01]  /*a750*/  FMUL R45, R45, R155 ;  /* 0x0000009b2d2d7220 */ /* 0x000fe20000400000 */
[----:B------:R-:W-:Y:S01]  /*a760*/  F2FP.SATFINITE.E4M3.F32.PACK_AB_MERGE_C R41, RZ, R41, RZ ;  /* 0x00000029ff29723e */ /* 0x000fe200048070ff */
[----:B------:R1:W-:Y:S01]  /*a770*/  @!P4 STG.E.U8 desc[UR36][R6.64+0x10], R3 ;  /* 0x000010030600c986 */ /* 0x0003e2000c101124 */
[----:B------:R-:W-:Y:S01]  /*a780*/  ISETP.LT.OR P4, PT, R0, 0x19, !P1 ;  /* 0x000000190000780c */ /* 0x000fe20004f81670 */
[----:B------:R-:W-:Y:S01]  /*a790*/  FMUL R46, R46, R155 ;  /* 0x0000009b2e2e7220 */ /* 0x000fe20000400000 */
[----:B------:R-:W-:Y:S01]  /*a7a0*/  F2FP.SATFINITE.E4M3.F32.PACK_AB_MERGE_C R43, RZ, R43, RZ ;  /* 0x0000002bff2b723e */ /* 0x000fe200048070ff */
[----:B------:R-:W-:Y:S01]  /*a7b0*/  @!P5 STG.E.U8 desc[UR36][R6.64+0x11], R33 ;  /* 0x000011210600d986 */ /* 0x000fe2000c101124 */
[----:B------:R-:W-:Y:S01]  /*a7c0*/  ISETP.LT.OR P5, PT, R0, 0x1a, !P1 ;  /* 0x0000001a0000780c */ /* 0x000fe20004fa1670 */
[----:B------:R-:W-:Y:S01]  /*a7d0*/  FMUL R47, R47, R155 ;  /* 0x0000009b2f2f7220 */ /* 0x000fe20000400000 */
[----:B------:R-:W-:Y:S01]  /*a7e0*/  F2FP.SATFINITE.E4M3.F32.PACK_AB_MERGE_C R45, RZ, R45, RZ ;  /* 0x0000002dff2d723e */ /* 0x000fe200048070ff */
[----:B------:R-:W-:Y:S01]  /*a7f0*/  @!P3 STG.E.U8 desc[UR36][R4.64+0x11], R35 ;  /* 0x000011230400b986 */ /* 0x000fe2000c101124 */
[----:B0-----:R-:W-:Y:S01]  /*a800*/  F2FP.SATFINITE.E4M3.F32.PACK_AB_MERGE_C R9, RZ, R34, RZ ;  /* 0x00000022ff09723e */ /* 0x001fe200048070ff */
[-C--:B------:R-:W-:Y:S01]  /*a810*/  FMUL R48, R48, R155.reuse ;  /* 0x0000009b30307220 */ /* 0x080fe20000400000 */
[C---:B------:R-:W-:Y:S01]  /*a820*/  ISETP.LT.OR P3, PT, R0.reuse, 0x1a, !P0 ;  /* 0x0000001a0000780c */ /* 0x040fe20004761670 */
[-C--:B------:R-:W-:Y:S01]  /*a830*/  FMUL R49, R49, R155.reuse ;  /* 0x0000009b31317220 */ /* 0x080fe20000400000 */
[----:B-1----:R-:W-:Y:S01]  /*a840*/  F2FP.SATFINITE.E4M3.F32.PACK_AB_MERGE_C R3, RZ, R36, RZ ;  /* 0x00000024ff03723e */ /* 0x002fe200048070ff */
[----:B------:R0:W-:Y:S01]  /*a850*/  @!P2 STG.E.U8 desc[UR36][R4.64+0x10], R9 ;  /* 0x000010090400a986 */ /* 0x0001e2000c101124 */
[----:B------:R-:W-:Y:S01]  /*a860*/  ISETP.LT.OR P2, PT, R0, 0x19, !P0 ;  /* 0x000000190000780c */ /* 0x000fe20004741670 */
[----:B------:R-:W-:Y:S01]  /*a870*/  FMUL R50, R50, R155 ;  /* 0x0000009b32327220 */ /* 0x000fe20000400000 */
[----:B------:R-:W-:Y:S01]  /*a880*/  F2FP.SATFINITE.E4M3.F32.PACK_AB_MERGE_C R47, RZ, R47, RZ ;  /* 0x0000002fff2f723e */ /* 0x000fe200048070ff */
[----:B------:R1:W-:Y:S01]  /*a890*/  @!P4 STG.E.U8 desc[UR36][R6.64+0x18], R3 ;  /* 0x000018030600c986 */ /* 0x0003e2000c101124 */
[C---:B------:R-:W-:Y:S01]  /*a8a0*/  ISETP.LT.OR P4, PT, R0.reuse, 0x21, !P1 ;  /* 0x000000210000780c */ /* 0x040fe20004f81670 */
[----:B------:R-:W-:Y:S01]  /*a8b0*/  FMUL R51, R51, R155 ;  /* 0x0000009b33337220 */ /* 0x000fe20000400000 */
[----:B------:R-:W-:Y:S01]  /*a8c0*/  F2FP.SATFINITE.E4M3.F32.PACK_AB_MERGE_C R49, RZ, R49, RZ ;  /* 0x00000031ff31723e */ /* 0x000fe200048070ff */
[----:B------:R-:W-:Y:S01]  /*a8d0*/  @!P5 STG.E.U8 desc[UR36][R6.64+0x19], R37 ;  /* 0x000019250600d986 */ /* 0x000fe2000c101124 */
[----:B------:R-:W-:Y:S01]  /*a8e0*/  ISETP.LT.OR P5, PT, R0, 0x22, !P1 ;  /* 0x000000220000780c */ /* 0x000fe20004fa1670 */
[-C--:B------:R-:W-:Y:S01]  /*a8f0*/  FMUL R52, R52, R155.reuse ;  /* 0x0000009b34347220 */ /* 0x080fe20000400000 */
[-C--:B------:R-:W-:Y:S01]  /*a900*/  FMUL R53, R53, R155.reuse ;  /* 0x0000009b35357220 */ /* 0x080fe20000400000 */
[----:B0-----:R-:W-:Y:S01]  /*a910*/  F2FP.SATFINITE.E4M3.F32.PACK_AB_MERGE_C R9, RZ, R38, RZ ;  /* 0x00000026ff09723e */ /* 0x001fe200048070ff */
        /* <DEDUP_REMOVED lines=339> */
[-C--:B------:R-:W-:Y:S01]  /*be50*/  FMUL R150, R150, R155.reuse ;  /* 0x0000009b96967220 */ /* 0x080fe20000400000 */
[----:B------:R-:W-:Y:S01]  /*be60*/  FMUL R151, R151, R155 ;  /* 0x0000009b97977220 */ /* 0x000fe20000400000 */
[----:B------:R1:W-:Y:S01]  /*be70*/  @!P4 STG.E.U8 desc[UR36][R6.64+0xb8], R3 ;  /* 0x0000b8030600c986 */ /* 0x0003e2000c101124 */
[----:B------:R-:W-:-:S02]  /*be80*/  ISETP.LT.OR P4, PT, R0, 0xc1, !P1 ;  /* 0x000000c10000780c */ /* 0x000fc40004f81670 */
[----:B------:R-:W-:Y:S01]  /*be90*/  F2FP.SATFINITE.E4M3.F32.PACK_AB_MERGE_C R147, RZ, R147, RZ ;  /* 0x00000093ff93723e */ /* 0x000fe200048070ff */
[----:B------:R-:W-:Y:S01]  /*bea0*/  @!P5 STG.E.U8 desc[UR36][R6.64+0xb9], R117 ;  /* 0x0000b9750600d986 */ /* 0x000fe2000c101124 */
[C---:B------:R-:W-:Y:S02]  /*beb0*/  ISETP.LT.OR P5, PT, R0.reuse, 0xc2, !P1 ;  /* 0x000000c20000780c */ /* 0x040fe40004fa1670 */
[----:B------:R-:W-:Y:S01]  /*bec0*/  F2FP.SATFINITE.E4M3.F32.PACK_AB_MERGE_C R149, RZ, R149, RZ ;  /* 0x00000095ff95723e */ /* 0x000fe200048070ff */
[----:B------:R-:W-:Y:S01]  /*bed0*/  @!P3 STG.E.U8 desc[UR36][R4.64+0xb9], R119 ;  /* 0x0000b9770400b986 */ /* 0x000fe2000c101124 */
[----:B0-----:R-:W-:Y:S02]  /*bee0*/  F2FP.SATFINITE.E4M3.F32.PACK_AB_MERGE_C R9, RZ, R118, RZ ;  /* 0x00000076ff09723e */ /* 0x001fe400048070ff */
[C---:B------:R-:W-:Y:S02]  /*bef0*/  ISETP.LT.OR P3, PT, R0.reuse, 0xc2, !P0 ;  /* 0x000000c20000780c */ /* 0x040fe40004761670 */
[----:B-1----:R-:W-:Y:S01]  /*bf00*/  F2FP.SATFINITE.E4M3.F32.PACK_AB_MERGE_C R3, RZ, R120, RZ ;  /* 0x00000078ff03723e */ /* 0x002fe200048070ff */
[----:B------:R0:W-:Y:S01]  /*bf10*/  @!P2 STG.E.U8 desc[UR36][R4.64+0xb8], R9 ;  /* 0x0000b8090400a986 */ /* 0x0001e2000c101124 */
[----:B------:R-:W-:-:S02]  /*bf20*/  ISETP.LT.OR P2, PT, R0, 0xc1, !P0 ;  /* 0x000000c10000780c */ /* 0x000fc40004741670 */
[----:B------:R-:W-:Y:S01]  /*bf30*/  F2FP.SATFINITE.E4M3.F32.PACK_AB_MERGE_C R11, RZ, R150, RZ ;  /* 0x00000096ff0b723e */ /* 0x000fe200048070ff */
[----:B------:R1:W-:Y:S01]  /*bf40*/  @!P4 STG.E.U8 desc[UR36][R6.64+0xc0], R3 ;  /* 0x0000c0030600c986 */ /* 0x0003e2000c101124 */
[C---:B------:R-:W-:Y:S02]  /*bf50*/  ISETP.LT.OR P4, PT, R0.reuse, 0xc9, !P1 ;  /* 0x000000c90000780c */ /* 0x040fe40004f81670 */
[----:B------:R-:W-:Y:S01]  /*bf60*/  F2FP.SATFINITE.E4M3.F32.PACK_AB_MERGE_C R151, RZ, R151, RZ ;  /* 0x00000097ff97723e */ /* 0x000fe200048070ff */
[----:B------:R-:W-:Y:S01]  /*bf70*/  @!P5 STG.E.U8 desc[UR36][R6.64+0xc1], R121 ;  /* 0x0000c1790600d986 */ /* 0x000fe2000c101124 */
[C---:B------:R-:W-:Y:S02]  /*bf80*/  ISETP.LT.OR P5, PT, R0.reuse, 0xca, !P1 ;  /* 0x000000ca0000780c */ /* 0x040fe40004fa1670 */
[----:B0-----:R-:W-:Y:S01]  /*bf90*/  F2FP.SATFINITE.E4M3.F32.PACK_AB_MERGE_C R9, RZ, R122, RZ ;  /* 0x0000007aff09723e */ /* 0x001fe200048070ff */
[----:B------:R-:W-:Y:S01]  /*bfa0*/  @!P3 STG.E.U8 desc[UR36][R4.64+0xc1], R123 ;  /* 0x0000c17b0400b986 */ /* 0x000fe2000c101124 */
[----:B------:R-:W-:-:S02]  /*bfb0*/  ISETP.LT.OR P3, PT, R0, 0xca, !P0 ;  /* 0x000000ca0000780c */ /* 0x000fc40004761670 */
[----:B-1----:R-:W-:Y:S01]  /*bfc0*/  F2FP.SATFINITE.E4M3.F32.PACK_AB_MERGE_C R3, RZ, R124, RZ ;  /* 0x0000007cff03723e */ /* 0x002fe200048070ff */
[----:B------:R0:W-:Y:S01]  /*bfd0*/  @!P2 STG.E.U8 desc[UR36][R4.64+0xc0], R9 ;  /* 0x0000c0090400a986 */ /* 0x0001e2000c101124 */
[----:B------:R-:W-:-:S03]  /*bfe0*/  ISETP.LT.OR P2, PT, R0, 0xc9, !P0 ;  /* 0x000000c90000780c */ /* 0x000fc60004741670 */
[----:B------:R1:W-:Y:S01]  /*bff0*/  @!P4 STG.E.U8 desc[UR36][R6.64+0xc8], R3 ;  /* 0x0000c8030600c986 */ /* 0x0003e2000c101124 */
[----:B------:R-:W-:-:S03]  /*c000*/  ISETP.LT.OR P4, PT, R0, 0xd1, !P1 ;  /* 0x000000d10000780c */ /* 0x000fc60004f81670 */
[----:B------:R-:W-:Y:S01]  /*c010*/  @!P5 STG.E.U8 desc[UR36][R6.64+0xc9], R125 ;  /* 0x0000c97d0600d986 */ /* 0x000fe2000c101124 */
[C---:B------:R-:W-:Y:S02]  /*c020*/  ISETP.LT.OR P5, PT, R0.reuse, 0xd2, !P1 ;  /* 0x000000d20000780c */ /* 0x040fe40004fa1670 */
[----:B0-----:R-:W-:Y:S01]  /*c030*/  F2FP.SATFINITE.E4M3.F32.PACK_AB_MERGE_C R9, RZ, R126, RZ ;  /* 0x0000007eff09723e */ /* 0x001fe200048070ff */
[----:B------:R-:W-:Y:S01]  /*c040*/  @!P3 STG.E.U8 desc[UR36][R4.64+0xc9], R127 ;  /* 0x0000c97f0400b986 */ /* 0x000fe2000c101124 */
[C---:B------:R-:W-:Y:S02]  /*c050*/  ISETP.LT.OR P3, PT, R0.reuse, 0xd2, !P0 ;  /* 0x000000d20000780c */ /* 0x040fe40004761670 */
        /* <DEDUP_REMOVED lines=36> */
[----:B------:R-:W-:Y:S02]  /*c2a0*/  ISETP.LT.OR P5, PT, R0, 0xf1, !P1 ;  /* 0x000000f10000780c */ /* 0x000fe40004fa1670 */
[----:B0-----:R-:W-:Y:S02]  /*c2b0*/  F2FP.SATFINITE.E4M3.F32.PACK_AB_MERGE_C R9, RZ, R142, RZ ;  /* 0x0000008eff09723e */ /* 0x001fe400048070ff */
[----:B-1----:R-:W-:-:S03]  /*c2c0*/  F2FP.SATFINITE.E4M3.F32.PACK_AB_MERGE_C R3, RZ, R144, RZ ;  /* 0x00000090ff03723e */ /* 0x002fc600048070ff */
[----:B------:R0:W-:Y:S01]  /*c2d0*/  @!P2 STG.E.U8 desc[UR36][R4.64+0xe8], R9 ;  /* 0x0000e8090400a986 */ /* 0x0001e2000c101124 */
[----:B------:R-:W-:-:S03]  /*c2e0*/  ISETP.LT.OR P2, PT, R0, 0xf1, !P0 ;  /* 0x000000f10000780c */ /* 0x000fc60004741670 */
[----:B------:R-:W-:Y:S01]  /*c2f0*/  @!P4 STG.E.U8 desc[UR36][R4.64+0xe9], R143 ;  /* 0x0000e98f0400c986 */ /* 0x000fe2000c101124 */
[----:B------:R-:W-:-:S03]  /*c300*/  ISETP.LT.OR P4, PT, R0, 0xf2, !P0 ;  /* 0x000000f20000780c */ /* 0x000fc60004781670 */
[----:B------:R-:W-:Y:S01]  /*c310*/  @!P3 STG.E.U8 desc[UR36][R6.64+0xf1], R145 ;  /* 0x0000f1910600b986 */ /* 0x000fe2000c101124 */
[C---:B------:R-:W-:Y:S02]  /*c320*/  ISETP.LT.OR P3, PT, R0.reuse, 0xf9, !P1 ;  /* 0x000000f90000780c */ /* 0x040fe40004f61670 */
[C---:B------:R-:W-:Y:S01]  /*c330*/  ISETP.LT.OR P1, PT, R0.reuse, 0xfa, !P1 ;  /* 0x000000fa0000780c */ /* 0x040fe20004f21670 */
[----:B------:R1:W-:Y:S01]  /*c340*/  @!P5 STG.E.U8 desc[UR36][R6.64+0xf0], R3 ;  /* 0x0000f0030600d986 */ /* 0x0003e2000c101124 */
[C---:B------:R-:W-:Y:S02]  /*c350*/  ISETP.LT.OR P5, PT, R0.reuse, 0xf9, !P0 ;  /* 0x000000f90000780c */ /* 0x040fe400047a1670 */
[----:B------:R-:W-:Y:S02]  /*c360*/  ISETP.LT.OR P0, PT, R0, 0xfa, !P0 ;  /* 0x000000fa0000780c */ /* 0x000fe40004701670 */
[----:B0-----:R-:W-:Y:S01]  /*c370*/  F2FP.SATFINITE.E4M3.F32.PACK_AB_MERGE_C R9, RZ, R146, RZ ;  /* 0x00000092ff09723e */ /* 0x001fe200048070ff */
[----:B------:R0:W-:Y:S04]  /*c380*/  @!P4 STG.E.U8 desc[UR36][R4.64+0xf1], R147 ;  /* 0x0000f1930400c986 */ /* 0x0001e8000c101124 */
[----:B------:R0:W-:Y:S01]  /*c390*/  @!P2 STG.E.U8 desc[UR36][R4.64+0xf0], R9 ;  /* 0x0000f0090400a986 */ /* 0x0001e2000c101124 */
[----:B-1----:R-:W-:-:S03]  /*c3a0*/  F2FP.SATFINITE.E4M3.F32.PACK_AB_MERGE_C R3, RZ, R148, RZ ;  /* 0x00000094ff03723e */ /* 0x002fc600048070ff */
[----:B------:R0:W-:Y:S04]  /*c3b0*/  @!P1 STG.E.U8 desc[UR36][R6.64+0xf9], R149 ;  /* 0x0000f99506009986 */ /* 0x0001e8000c101124 */
[----:B------:R0:W-:Y:S04]  /*c3c0*/  @!P3 STG.E.U8 desc[UR36][R6.64+0xf8], R3 ;  /* 0x0000f8030600b986 */ /* 0x0001e8000c101124 */
[----:B------:R0:W-:Y:S04]  /*c3d0*/  @!P5 STG.E.U8 desc[UR36][R4.64+0xf8], R11 ;  /* 0x0000f80b0400d986 */ /* 0x0001e8000c101124 */
[----:B------:R0:W-:Y:S02]  /*c3e0*/  @!P0 STG.E.U8 desc[UR36][R4.64+0xf9], R151 ;  /* 0x0000f99704008986 */ /* 0x0001e4000c101124 */
.L_x_297:
[----:B------:R-:W-:Y:S05]  /*c3f0*/  BSYNC B0 ;  /* 0x0000000000007941 */ /* 0x000fea0003800000 */
.L_x_39:
[----:B------:R-:W-:Y:S01]  /*c400*/  ULDC UR4, c[0x0][0xc] ;  /* 0x0000030000047ab9 */ /* 0x000fe20000000800 */
[----:B------:R-:W-:Y:S01]  /*c410*/  ULDC UR5, c[0x0][0x10] ;  /* 0x0000040000057ab9 */ /* 0x000fe20000000800 */
[----:B0-----:R-:W0:Y:S01]  /*c420*/  LDC R3, c[0x0][0x14] ;  /* 0x00000500ff037b82 */ /* 0x001e220000000800 */
[----:B------:R-:W-:Y:S01]  /*c430*/  UIMAD.WIDE.U32 UR4, UR4, UR5, URZ ;  /* 0x00000005040472a5 */ /* 0x000fe2000f8e003f */
[----:B-----5:R-:W-:Y:S01]  /*c440*/  PRMT R0, RZ, 0x7610, R0 ;  /* 0x00007610ff007816 */ /* 0x020fe20000000000 */
[----:B-1----:R-:W-:Y:S02]  /*c450*/  IMAD.MOV.U32 R153, RZ, RZ, -0x1 ;  /* 0xffffffffff997424 */ /* 0x002fe400078e00ff */
[----:B------:R-:W-:Y:S02]  /*c460*/  IMAD.MOV.U32 R152, RZ, RZ, -0x1 ;  /* 0xffffffffff987424 */ /* 0x000fe400078e00ff */
[----:B0-----:R-:W-:-:S04]  /*c470*/  IMAD.WIDE.U32 R16, R3, UR4, R16 ;  /* 0x0000000403107c25 */ /* 0x001fc8000f8e0010 */
[----:B------:R-:W-:Y:S01]  /*c480*/  IMAD R3, R3, UR5, RZ ;  /* 0x0000000503037c24 */ /* 0x000fe2000f8e02ff */
[----:B------:R-:W-:Y:S02]  /*c490*/  ULDC.64 UR4, c[0x0][0x650] ;  /* 0x0001940000047ab9 */ /* 0x000fe40000000a00 */
[----:B------:R-:W-:Y:S01]  /*c4a0*/  ISETP.GE.U32.AND P0, PT, R16, UR4, PT ;  /* 0x0000000410007c0c */ /* 0x000fe2000bf06070 */
[----:B------:R-:W-:-:S05]  /*c4b0*/  IMAD.IADD R17, R17, 0x1, R3 ;  /* 0x0000000111117824 */ /* 0x000fca00078e0203 */
[----:B------:R-:W-:-:S13]  /*c4c0*/  ISETP.GE.U32.AND.EX P0, PT, R17, UR5, PT, P0 ;  /* 0x0000000511007c0c */ /* 0x000fda000bf06100 */
[----:B------:R-:W-:Y:S05]  /*c4d0*/  @P0 BRA `(.L_x_298) ;  /* 0x0000000400640947 */ /* 0x000fea0003800000 */
[----:B------:R-:W0:Y:S01]  /*c4e0*/  S2R R12, SR_CTAID.X ;  /* 0x00000000000c7919 */ /* 0x000e220000002500 */
[----:B--2-4-:R-:W1:Y:S01]  /*c4f0*/  LDC.64 R10, c[0x0][0x628] ;  /* 0x00018a00ff0a7b82 */ /* 0x014e620000000a00 */
[----:B------:R-:W-:Y:S01]  /*c500*/  ULDC UR4, c[0x0][0x150] ;  /* 0x0000540000047ab9 */ /* 0x000fe20000000800 */
[----:B------:R-:W-:Y:S01]  /*c510*/  IMAD.MOV.U32 R8, RZ, RZ, R16 ;  /* 0x000000ffff087224 */ /* 0x000fe200078e0010 */
[----:B------:R-:W2:Y:S01]  /*c520*/  S2R R22, SR_CTAID.Y ;  /* 0x0000000000167919 */ /* 0x000ea20000002600 */
[----:B------:R-:W-:-:S04]  /*c530*/  IMAD.MOV.U32 R9, RZ, RZ, R17 ;  /* 0x000000ffff097224 */ /* 0x000fc800078e0011 */
[----:B------:R-:W4:Y:S08]  /*c540*/  LDC R21, c[0x0][0x144] ;  /* 0x00005100ff157b82 */ /* 0x000f300000000800 */
[----:B------:R-:W2:Y:S08]  /*c550*/  LDC R0, c[0x0][0x630] ;  /* 0x00018c00ff007b82 */ /* 0x000eb00000000800 */
[----:B------:R-:W2:Y:S01]  /*c560*/  LDC.64 R14, c[0x0][0x620] ;  /* 0x00018800ff0e7b82 */ /* 0x000ea20000000a00 */
[----:B-1----:R-:W-:-:S04]  /*c570*/  ISETP.NE.U32.AND P0, PT, R10, RZ, PT ;  /* 0x000000ff0a00720c */ /* 0x002fc80003f05070 */
[----:B------:R-:W-:Y:S02]  /*c580*/  ISETP.NE.AND.EX P0, PT, R11, RZ, PT, P0 ;  /* 0x000000ff0b00720c */ /* 0x000fe40003f05300 */
[----:B0-----:R-:W-:-:S05]  /*c590*/  I2FP.F32.U32 R3, R12 ;  /* 0x0000000c00037245 */ /* 0x001fca0000201000 */
[----:B------:R-:W-:-:S04]  /*c5a0*/  FMUL R3, R3, UR4 ;  /* 0x0000000403037c20 */ /* 0x000fc80008400000 */
[----:B------:R0:W1:Y:S02]  /*c5b0*/  F2I.U32.TRUNC.NTZ R20, R3 ;  /* 0x0000000300147305 */ /* 0x000064000020f000 */
[----:B----4-:R-:W-:Y:S05]  /*c5c0*/  @!P0 BRA `(.L_x_299) ;  /* 0x0000000000288947 */ /* 0x010fea0003800000 */
[----:B0-----:R-:W0:Y:S02]  /*c5d0*/  LDC R3, c[0x0][0x634] ;  /* 0x00018d00ff037b82 */ /* 0x001e240000000800 */
[----:B0-----:R-:W-:-:S05]  /*c5e0*/  IADD3 R3, P0, R16, R3, RZ ;  /* 0x0000000310037210 */ /* 0x001fca0007f1e0ff */
[----:B------:R-:W-:-:S04]  /*c5f0*/  IMAD.X R13, RZ, RZ, R17, P0 ;  /* 0x000000ffff0d7224 */ /* 0x000fc800000e0611 */
[----:B------:R-:W-:-:S04]  /*c600*/  IMAD.WIDE.U32 R4, R13, R10, RZ ;  /* 0x0000000a0d047225 */ /* 0x000fc800078e00ff */
[----:B---3--:R-:W-:-:S04]  /*c610*/  IMAD.WIDE.U32 R6, P0, R3, R11, R4 ;  /* 0x0000000b03067225 */ /* 0x008fc80007800004 */
[----:B------:R-:W-:-:S04]  /*c620*/  IMAD.WIDE.U32 R4, R3, R10, RZ ;  /* 0x0000000a03047225 */ /* 0x000fc800078e00ff */
[----:B------:R-:W-:Y:S01]  /*c630*/  IMAD.X R9, RZ, RZ, RZ, P0 ;  /* 0x000000ffff097224 */ /* 0x000fe200000e06ff */
[----:B------:R-:W-:Y:S01]  /*c640*/  IADD3 RZ, P0, R5, R6, RZ ;  /* 0x0000000605ff7210 */ /* 0x000fe20007f1e0ff */
[----:B------:R-:W-:-:S04]  /*c650*/  IMAD.MOV.U32 R8, RZ, RZ, R7 ;  /* 0x000000ffff087224 */ /* 0x000fc800078e0007 */
[----:B------:R-:W-:-:S08]  /*c660*/  IMAD.WIDE.U32.X R8, R13, R11, R8, P0 ;  /* 0x0000000b0d087225 */ /* 0x000fd000000e0408 */
.L_x_299:
[----:B------:R-:W4:Y:S01]  /*c670*/  LDC.64 R26, c[0x0][0x640] ;  /* 0x00019000ff1a7b82 */ /* 0x000f220000000a00 */
[-CC-:B--2---:R-:W-:Y:S01]  /*c680*/  SHF.R.U64 R152, R8, R0.reuse, R9.reuse ;  /* 0x0000000008987219 */ /* 0x184fe20000001209 */
[----:B-1----:R-:W-:Y:S01]  /*c690*/  IMAD.MOV R20, RZ, RZ, -R20 ;  /* 0x000000ffff147224 */ /* 0x002fe200078e0a14 */
[----:B------:R-:W-:Y:S01]  /*c6a0*/  SHF.R.U32.HI R0, RZ, R0, R9 ;  /* 0x00000000ff007219 */ /* 0x000fe20000011609 */
[----:B------:R-:W-:Y:S01]  /*c6b0*/  ULDC UR4, c[0x0][0x154] ;  /* 0x0000550000047ab9 */ /* 0x000fe20000000800 */
[----:B0-----:R-:W-:Y:S01]  /*c6c0*/  IADD3 R3, P0, RZ, -R152, RZ ;  /* 0x80000098ff037210 */ /* 0x001fe20007f1e0ff */
[----:B------:R-:W-:Y:S02]  /*c6d0*/  IMAD R21, R21, R20, R12 ;  /* 0x0000001415157224 */ /* 0x000fe400078e020c */
[----:B---3--:R-:W0:Y:S01]  /*c6e0*/  LDC R6, c[0x0][0x618] ;  /* 0x00018600ff067b82 */ /* 0x008e220000000800 */
[----:B------:R-:W-:Y:S02]  /*c6f0*/  IMAD.MOV.U32 R7, RZ, RZ, 0x1 ;  /* 0x00000001ff077424 */ /* 0x000fe400078e00ff */
[----:B------:R-:W-:-:S04]  /*c700*/  IMAD.X R5, RZ, RZ, ~R0, P0 ;  /* 0x000000ffff057224 */ /* 0x000fc800000e0e00 */
[-C--:B------:R-:W-:Y:S01]  /*c710*/  IMAD R0, R5, R14.reuse, RZ ;  /* 0x0000000e05007224 */ /* 0x080fe200078e02ff */
[----:B------:R-:W1:Y:S01]  /*c720*/  LDC R8, c[0x0][0x608] ;  /* 0x00018200ff087b82 */ /* 0x000e620000000800 */
[----:B------:R-:W-:-:S04]  /*c730*/  IMAD.WIDE.U32 R4, R3, R14, R16 ;  /* 0x0000000e03047225 */ /* 0x000fc800078e0010 */
[----:B------:R-:W-:Y:S01]  /*c740*/  IMAD R3, R3, R15, R0 ;  /* 0x0000000f03037224 */ /* 0x000fe200078e0200 */
[----:B------:R-:W-:Y:S02]  /*c750*/  I2FP.F32.U32 R0, R22 ;  /* 0x0000001600007245 */ /* 0x000fe40000201000 */
[----:B------:R-:W2:Y:S01]  /*c760*/  LDC R24, c[0x0][0x658] ;  /* 0x00019600ff187b82 */ /* 0x000ea20000000800 */
[----:B------:R-:W-:Y:S01]  /*c770*/  IMAD.IADD R3, R5, 0x1, R3 ;  /* 0x0000000105037824 */ /* 0x000fe200078e0203 */
[----:B----4-:R-:W-:Y:S01]  /*c780*/  ISETP.NE.U32.AND P0, PT, R26, RZ, PT ;  /* 0x000000ff1a00720c */ /* 0x010fe20003f05070 */
[----:B------:R-:W-:Y:S01]  /*c790*/  FMUL R0, R0, UR4 ;  /* 0x0000000400007c20 */ /* 0x000fe20008400000 */
[----:B------:R-:W-:Y:S02]  /*c7a0*/  IMAD.MOV.U32 R5, RZ, RZ, -0x1 ;  /* 0xffffffffff057424 */ /* 0x000fe400078e00ff */
[----:B------:R-:W-:Y:S01]  /*c7b0*/  ISETP.NE.AND.EX P0, PT, R27, RZ, PT, P0 ;  /* 0x000000ff1b00720c */ /* 0x000fe20003f05300 */
[----:B------:R3:W4:Y:S01]  /*c7c0*/  F2I.U32.TRUNC.NTZ R13, R0 ;  /* 0x00000000000d7305 */ /* 0x000722000020f000 */
[----:B------:R-:W3:Y:S01]  /*c7d0*/  LDC R15, c[0x0][0x148] ;  /* 0x00005200ff0f7b82 */ /* 0x000ee20000000800 */
[----:B0-----:R-:W-:-:S02]  /*c7e0*/  SHF.R.U64 R12, R4, R6, R3 ;  /* 0x00000006040c7219 */ /* 0x001fc40000001203 */
[----:B------:R-:W-:-:S05]  /*c7f0*/  SHF.R.U32.HI R3, RZ, R6, R3 ;  /* 0x00000006ff037219 */ /* 0x000fca0000011603 */
[----:B------:R-:W0:Y:S01]  /*c800*/  LDC R20, c[0x0][0x600] ;  /* 0x00018000ff147b82 */ /* 0x000e220000000800 */
[-CC-:B-1----:R-:W-:Y:S02]  /*c810*/  SHF.R.U64 R10, R12, R8.reuse, R3.reuse ;  /* 0x000000080c0a7219 */ /* 0x182fe40000001203 */
[----:B------:R-:W-:-:S05]  /*c820*/  SHF.R.U32.HI R3, RZ, R8, R3 ;  /* 0x00000008ff037219 */ /* 0x000fca0000011603 */
[----:B------:R-:W1:Y:S01]  /*c830*/  LDC R25, c[0x0][0x648] ;  /* 0x00019200ff197b82 */ /* 0x000e620000000800 */
[-C--:B--2---:R-:W-:Y:S02]  /*c840*/  SHF.L.U32 R4, R5, R24.reuse, RZ ;  /* 0x0000001805047219 */ /* 0x084fe400000006ff */
[--C-:B------:R-:W-:Y:S02]  /*c850*/  SHF.R.U64 R14, R10, R24, R3.reuse ;  /* 0x000000180a0e7219 */ /* 0x100fe40000001203 */
[----:B------:R-:W-:Y:S02]  /*c860*/  LOP3.LUT R23, RZ, R4, RZ, 0x33, !PT ;  /* 0x00000004ff177212 */ /* 0x000fe400078e33ff */
[-C--:B------:R-:W-:Y:S01]  /*c870*/  SHF.R.U32.HI R5, RZ, R24.reuse, R3 ;  /* 0x00000018ff057219 */ /* 0x080fe20000011603 */
[----:B------:R-:W2:Y:S01]  /*c880*/  LDC R28, c[0x0][0x638] ;  /* 0x00018e00ff1c7b82 */ /* 0x000ea20000000800 */
[----:B------:R-:W-:Y:S01]  /*c890*/  SHF.L.U32 R154, R7, R24, RZ ;  /* 0x00000018079a7219 */ /* 0x000fe200000006ff */
[----:B------:R-:W-:-:S06]  /*c8a0*/  IMAD.MOV.U32 R4, RZ, RZ, R14 ;  /* 0x000000ffff047224 */ /* 0x000fcc00078e000e */
[----:B------:R-:W0:Y:S01]  /*c8b0*/  LDC R29, c[0x0][0x610] ;  /* 0x00018400ff1d7b82 */ /* 0x000e220000000800 */
[----:B----4-:R-:W-:Y:S05]  /*c8c0*/  @!P0 BRA `(.L_x_300) ;  /* 0x0000000000288947 */ /* 0x010fea0003800000 */
[----:B------:R-:W4:Y:S02]  /*c8d0*/  LDC R3, c[0x0][0x64c] ;  /* 0x00019300ff037b82 */ /* 0x000f240000000800 */
[----:B----4-:R-:W-:-:S05]  /*c8e0*/  IADD3 R3, P0, R14, R3, RZ ;  /* 0x000000030e037210 */ /* 0x010fca0007f1e0ff */
        /* <DEDUP_REMOVED lines=8> */
.L_x_300:
[----:B------:R-:W-:Y:S01]  /*c970*/  ISETP.NE.AND P0, PT, R2, 0x1, PT ;  /* 0x000000010200780c */ /* 0x000fe20003f05270 */
[----:B0-----:R-:W-:Y:S01]  /*c980*/  VIADD R7, R20, 0xffffffff ;  /* 0xffffffff14077836 */ /* 0x001fe20000000000 */
[----:B-1-3--:R-:W-:Y:S01]  /*c990*/  SHF.R.U64 R0, R4, R25, R5 ;  /* 0x0000001904007219 */ /* 0x00afe20000001205 */
[----:B------:R-:W-:Y:S01]  /*c9a0*/  IMAD.MOV R13, RZ, RZ, -R13 ;  /* 0x000000ffff0d7224 */ /* 0x000fe200078e0a0d */
[----:B------:R-:W-:Y:S01]  /*c9b0*/  LOP3.LUT R5, R10, R23, RZ, 0xc0, !PT ;  /* 0x000000170a057212 */ /* 0x000fe200078ec0ff */
[----:B------:R-:W-:Y:S02]  /*c9c0*/  IMAD.MOV.U32 R4, RZ, RZ, 0x1 ;  /* 0x00000001ff047424 */ /* 0x000fe400078e00ff */
[----:B------:R-:W-:Y:S02]  /*c9d0*/  IMAD.MOV R3, RZ, RZ, -R0 ;  /* 0x000000ffff037224 */ /* 0x000fe400078e0a00 */
[----:B------:R-:W-:Y:S01]  /*c9e0*/  IMAD R154, R154, R0, R5 ;  /* 0x000000009a9a7224 */ /* 0x000fe200078e0205 */
[----:B------:R-:W-:Y:S01]  /*c9f0*/  LOP3.LUT R5, R12, R7, RZ, 0xc0, !PT ;  /* 0x000000070c057212 */ /* 0x000fe200078ec0ff */
[----:B--2---:R-:W-:-:S02]  /*ca00*/  IMAD R0, R3, R28, R14 ;  /* 0x0000001c03007224 */ /* 0x004fc400078e020e */
[----:B------:R-:W-:Y:S02]  /*ca10*/  @P0 IMAD R21, R15, R13, R22 ;  /* 0x0000000d0f150224 */ /* 0x000fe400078e0216 */
[----:B------:R-:W-:Y:S01]  /*ca20*/  IMAD R3, R0, R20, R5 ;  /* 0x0000001400037224 */ /* 0x000fe200078e0205 */
[----:B------:R-:W-:Y:S01]  /*ca30*/  PRMT R0, R4, 0x7610, R0 ;  /* 0x0000761004007816 */ /* 0x000fe20000000000 */
[----:B------:R-:W-:-:S05]  /*ca40*/  IMAD R154, R154, R29, R21 ;  /* 0x0000001d9a9a7224 */ /* 0x000fca00078e0215 */
[----:B------:R-:W-:Y:S02]  /*ca50*/  SEL R153, R3, R154, !P0 ;  /* 0x0000009a03997207 */ /* 0x000fe40004000000 */
[----:B------:R-:W-:-:S07]  /*ca60*/  SEL R154, R154, R3, !P0 ;  /* 0x000000039a9a7207 */ /* 0x000fce0004000000 */
.L_x_298:
[----:B------:R-:W-:-:S13]  /*ca70*/  LOP3.LUT P0, RZ, R0, 0xff, RZ, 0xc0, !PT ;  /* 0x000000ff00ff7812 */ /* 0x000fda000780c0ff */
[----:B------:R-:W-:Y:S05]  /*ca80*/  @P0 BRA `(.L_x_301) ;  /* 0xffffff4400240947 */ /* 0x000fea000383ffff */
[----:B------:R-:W-:Y:S05]  /*ca90*/  EXIT ;  /* 0x000000000000794d */ /* 0x000fea0003800000 */
.L_x_3:
[----:B0-----:R-:W-:Y:S01]  /*caa0*/  ULDC.64 UR4, c[0x0][0x650] ;  /* 0x0001940000047ab9 */ /* 0x001fe20000000a00 */
        /* <DEDUP_REMOVED lines=25> */
.L_x_303:
[-CC-:B------:R-:W-:Y:S01]  /*cc40*/  SHF.R.U64 R29, R10, R14.reuse, R11.reuse ;  /* 0x0000000e0a1d7219 */ /* 0x180fe2000000120b */
[----:B------:R-:W0:Y:S01]  /*cc50*/  LDC.64 R22, c[0x0][0x640] ;  /* 0x00019000ff167b82 */ /* 0x000e220000000a00 */
[----:B------:R-:W-:Y:S01]  /*cc60*/  SHF.R.U32.HI R5, RZ, R14, R11 ;  /* 0x0000000eff057219 */ /* 0x000fe2000001160b */
[----:B------:R-:W-:Y:S01]  /*cc70*/  ULDC UR4, c[0x0][0x150] ;  /* 0x0000540000047ab9 */ /* 0x000fe20000000800 */
[----:B------:R-:W-:Y:S02]  /*cc80*/  IADD3 R9, P0, RZ, -R29, RZ ;  /* 0x8000001dff097210 */ /* 0x000fe40007f1e0ff */
[----:B------:R-:W-:-:S03]  /*cc90*/  I2FP.F32.U32 R6, R4 ;  /* 0x0000000400067245 */ /* 0x000fc60000201000 */
[----:B------:R-:W1:Y:S01]  /*cca0*/  LDC R12, c[0x0][0x618] ;  /* 0x00018600ff0c7b82 */ /* 0x000e620000000800 */
[----:B------:R-:W-:Y:S02]  /*ccb0*/  IMAD.X R5, RZ, RZ, ~R5, P0 ;  /* 0x000000ffff057224 */ /* 0x000fe400000e0e05 */
[----:B------:R-:W-:Y:S01]  /*ccc0*/  FMUL R11, R6, UR4 ;  /* 0x00000004060b7c20 */ /* 0x000fe20008400000 */
[----:B------:R-:W-:Y:S01]  /*ccd0*/  IMAD.WIDE.U32 R6, R9, R20, R16 ;  /* 0x0000001409067225 */ /* 0x000fe200078e0010 */
[----:B------:R-:W-:-:S03]  /*cce0*/  ULDC UR4, c[0x0][0x154] ;  /* 0x0000550000047ab9 */ /* 0x000fc60000000800 */
[----:B------:R-:W-:Y:S01]  /*ccf0*/  IMAD R8, R5, R20, RZ ;  /* 0x0000001405087224 */ /* 0x000fe200078e02ff */
[----:B------:R-:W2:Y:S01]  /*cd00*/  LDC R13, c[0x0][0x144] ;  /* 0x00005100ff0d7b82 */ /* 0x000ea20000000800 */
[----:B------:R-:W3:Y:S02]  /*cd10*/  F2I.U32.TRUNC.NTZ R11, R11 ;  /* 0x0000000b000b7305 */ /* 0x000ee4000020f000 */
[----:B------:R-:W-:Y:S02]  /*cd20*/  IMAD R5, R9, R21, R8 ;  /* 0x0000001509057224 */ /* 0x000fe400078e0208 */
[----:B------:R-:W-:Y:S02]  /*cd30*/  IMAD.MOV.U32 R8, RZ, RZ, -0x1 ;  /* 0xffffffffff087424 */ /* 0x000fe400078e00ff */
[----:B------:R-:W-:Y:S01]  /*cd40*/  IMAD.IADD R5, R7, 0x1, R5 ;  /* 0x0000000107057824 */ /* 0x000fe200078e0205 */
[----:B------:R-:W4:Y:S01]  /*cd50*/  LDC R20, c[0x0][0x608] ;  /* 0x00018200ff147b82 */ /* 0x000f220000000800 */
[----:B------:R-:W-:-:S02]  /*cd60*/  I2FP.F32.U32 R7, R3 ;  /* 0x0000000300077245 */ /* 0x000fc40000201000 */
[----:B0-----:R-:W-:-:S03]  /*cd70*/  ISETP.NE.U32.AND P0, PT, R22, RZ, PT ;  /* 0x000000ff1600720c */ /* 0x001fc60003f05070 */
[----:B------:R-:W-:Y:S01]  /*cd80*/  FMUL R7, R7, UR4 ;  /* 0x0000000407077c20 */ /* 0x000fe20008400000 */
[----:B------:R-:W-:Y:S01]  /*cd90*/  ISETP.NE.AND.EX P0, PT, R23, RZ, PT, P0 ;  /* 0x000000ff1700720c */ /* 0x000fe20003f05300 */
[----:B------:R-:W0:Y:S01]  /*cda0*/  LDC R9, c[0x0][0x658] ;  /* 0x00019600ff097b82 */ /* 0x000e220000000800 */
[-C--:B-1----:R-:W-:Y:S01]  /*cdb0*/  SHF.R.U64 R10, R6, R12.reuse, R5 ;  /* 0x0000000c060a7219 */ /* 0x082fe20000001205 */
[----:B---3--:R-:W-:Y:S01]  /*cdc0*/  IMAD.MOV R6, RZ, RZ, -R11 ;  /* 0x000000ffff067224 */ /* 0x008fe200078e0a0b */
[----:B------:R-:W-:Y:S02]  /*cdd0*/  SHF.R.U32.HI R5, RZ, R12, R5 ;  /* 0x0000000cff057219 */ /* 0x000fe40000011605 */
[----:B------:R1:W3:Y:S03]  /*cde0*/  F2I.U32.TRUNC.NTZ R12, R7 ;  /* 0x00000007000c7305 */ /* 0x0002e6000020f000 */
[----:B------:R-:W1:Y:S01]  /*cdf0*/  LDC R14, c[0x0][0x148] ;  /* 0x00005200ff0e7b82 */ /* 0x000e620000000800 */
[----:B--2---:R-:W-:-:S02]  /*ce00*/  IMAD R31, R13, R6, R4 ;  /* 0x000000060d1f7224 */ /* 0x004fc400078e0204 */
[----:B------:R-:W-:-:S05]  /*ce10*/  IMAD.MOV.U32 R6, RZ, RZ, 0x1 ;  /* 0x00000001ff067424 */ /* 0x000fca00078e00ff */
[----:B------:R-:W2:Y:S01]  /*ce20*/  LDC R21, c[0x0][0x600] ;  /* 0x00018000ff157b82 */ /* 0x000ea20000000800 */
[-CC-:B----4-:R-:W-:Y:S02]  /*ce30*/  SHF.R.U64 R13, R10, R20.reuse, R5.reuse ;  /* 0x000000140a0d7219 */ /* 0x190fe40000001205 */
[----:B------:R-:W-:-:S05]  /*ce40*/  SHF.R.U32.HI R4, RZ, R20, R5 ;  /* 0x00000014ff047219 */ /* 0x000fca0000011605 */
[----:B------:R-:W4:Y:S01]  /*ce50*/  LDC R24, c[0x0][0x648] ;  /* 0x00019200ff187b82 */ /* 0x000f220000000800 */
[-CC-:B0-----:R-:W-:Y:S02]  /*ce60*/  SHF.R.U64 R15, R13, R9.reuse, R4.reuse ;  /* 0x000000090d0f7219 */ /* 0x181fe40000001204 */
[-C--:B------:R-:W-:Y:S02]  /*ce70*/  SHF.L.U32 R8, R8, R9.reuse, RZ ;  /* 0x0000000908087219 */ /* 0x080fe400000006ff */
[-C--:B------:R-:W-:Y:S01]  /*ce80*/  SHF.R.U32.HI R5, RZ, R9.reuse, R4 ;  /* 0x00000009ff057219 */ /* 0x080fe20000011604 */
[----:B------:R-:W-:Y:S01]  /*ce90*/  IMAD.MOV.U32 R4, RZ, RZ, R15 ;  /* 0x000000ffff047224 */ /* 0x000fe200078e000f */
[----:B------:R-:W-:Y:S01]  /*cea0*/  SHF.L.U32 R20, R6, R9, RZ ;  /* 0x0000000906147219 */ /* 0x000fe200000006ff */
[----:B------:R-:W0:Y:S01]  /*ceb0*/  LDC R25, c[0x0][0x638] ;  /* 0x00018e00ff197b82 */ /* 0x000e220000000800 */
[----:B------:R-:W-:-:S07]  /*cec0*/  LOP3.LUT R26, RZ, R8, RZ, 0x33, !PT ;  /* 0x00000008ff1a7212 */ /* 0x000fce00078e33ff */
[----:B------:R-:W0:Y:S01]  /*ced0*/  LDC R27, c[0x0][0x610] ;  /* 0x00018400ff1b7b82 */ /* 0x000e220000000800 */
[----:B-1-3--:R-:W-:Y:S05]  /*cee0*/  @!P0 BRA `(.L_x_304) ;  /* 0x0000000000288947 */ /* 0x00afea0003800000 */
[----:B------:R-:W1:Y:S02]  /*cef0*/  LDC R4, c[0x0][0x64c] ;  /* 0x00019300ff047b82 */ /* 0x000e640000000800 */
[----:B-1----:R-:W-:-:S05]  /*cf00*/  IADD3 R9, P0, R15, R4, RZ ;  /* 0x000000040f097210 */ /* 0x002fca0007f1e0ff */
        /* <DEDUP_REMOVED lines=8> */
.L_x_304:
[----:B------:R-:W-:Y:S01]  /*cf90*/  ISETP.NE.AND P0, PT, R2, 0x1, PT ;  /* 0x000000010200780c */ /* 0x000fe20003f05270 */
[----:B--2---:R-:W-:Y:S01]  /*cfa0*/  VIADD R7, R21, 0xffffffff ;  /* 0xffffffff15077836 */ /* 0x004fe20000000000 */
[----:B----4-:R-:W-:Y:S01]  /*cfb0*/  SHF.R.U64 R5, R4, R24, R5 ;  /* 0x0000001804057219 */ /* 0x010fe20000001205 */
[----:B------:R-:W-:Y:S01]  /*cfc0*/  IMAD.MOV R12, RZ, RZ, -R12 ;  /* 0x000000ffff0c7224 */ /* 0x000fe200078e0a0c */
[----:B------:R-:W-:Y:S02]  /*cfd0*/  LOP3.LUT R4, R13, R26, RZ, 0xc0, !PT ;  /* 0x0000001a0d047212 */ /* 0x000fe400078ec0ff */
[----:B------:R-:W-:Y:S01]  /*cfe0*/  LOP3.LUT R10, R10, R7, RZ, 0xc0, !PT ;  /* 0x000000070a0a7212 */ /* 0x000fe200078ec0ff */
[----:B------:R-:W-:Y:S02]  /*cff0*/  IMAD.MOV R6, RZ, RZ, -R5 ;  /* 0x000000ffff067224 */ /* 0x000fe400078e0a05 */
[----:B------:R-:W-:-:S04]  /*d000*/  IMAD R4, R20, R5, R4 ;  /* 0x0000000514047224 */ /* 0x000fc800078e0204 */
[----:B------:R-:W-:Y:S02]  /*d010*/  @P0 IMAD R31, R14, R12, R3 ;  /* 0x0000000c0e1f0224 */ /* 0x000fe400078e0203 */
[----:B0-----:R-:W-:Y:S02]  /*d020*/  IMAD R3, R6, R25, R15 ;  /* 0x0000001906037224 */ /* 0x001fe400078e020f */
[----:B------:R-:W-:Y:S02]  /*d030*/  IMAD R31, R4, R27, R31 ;  /* 0x0000001b041f7224 */ /* 0x000fe400078e021f */
[----:B------:R-:W-:Y:S02]  /*d040*/  IMAD R4, R3, R21, R10 ;  /* 0x0000001503047224 */ /* 0x000fe400078e020a */
[----:B------:R-:W-:-:S03]  /*d050*/  IMAD.MOV.U32 R6, RZ, RZ, 0x1 ;  /* 0x00000001ff067424 */ /* 0x000fc600078e00ff */
[----:B------:R-:W-:Y:S02]  /*d060*/  SEL R30, R4, R31, !P0 ;  /* 0x0000001f041e7207 */ /* 0x000fe40004000000 */
[----:B------:R-:W-:-:S07]  /*d070*/  SEL R31, R31, R4, !P0 ;  /* 0x000000041f1f7207 */ /* 0x000fce0004000000 */
.L_x_302:
[----:B------:R-:W-:-:S08]  /*d080*/  NOP ;  /* 0x0000000000007918 */ /* 0x000fd00000000000 */
[----:B------:R-:W0:-:S00]  /*d090*/  USETMAXREG.DEALLOC.CTAPOOL 0x28 ;  /* 0x00000028000079c8 */ /* 0x000e0000080e0500 */
[----:B0-----:R-:W-:-:S13]  /*d0a0*/  ISETP.NE.AND P0, PT, R0, RZ, PT ;  /* 0x000000ff0000720c */ /* 0x001fda0003f05270 */
[----:B------:R-:W-:Y:S05]  /*d0b0*/  @P0 EXIT ;  /* 0x000000000000094d */ /* 0x000fea0003800000 */
[----:B------:R-:W-:Y:S01]  /*d0c0*/  LOP3.LUT P0, RZ, R6, 0xff, RZ, 0xc0, !PT ;  /* 0x000000ff06ff7812 */ /* 0x000fe2000780c0ff */
[----:B------:R-:W-:Y:S02]  /*d0d0*/  IMAD.MOV.U32 R27, RZ, RZ, 0x1 ;  /* 0x00000001ff1b7424 */ /* 0x000fe400078e00ff */
[----:B------:R-:W-:-:S10]  /*d0e0*/  IMAD.MOV.U32 R28, RZ, RZ, RZ ;  /* 0x000000ffff1c7224 */ /* 0x000fd400078e00ff */
[----:B------:R-:W-:Y:S05]  /*d0f0*/  @!P0 BRA `(.L_x_305) ;  /* 0x0000000c00e48947 */ /* 0x000fea0003800000 */
[----:B------:R-:W0:Y:S01]  /*d100*/  LDC R0, c[0x0][0x28c] ;  /* 0x0000a300ff007b82 */ /* 0x000e220000000800 */
[----:B------:R-:W-:Y:S01]  /*d110*/  ULDC UR41, c[0x0][0x658] ;  /* 0x0001960000297ab9 */ /* 0x000fe20000000800 */
[----:B------:R-:W-:Y:S01]  /*d120*/  UMOV UR5, 0xffffffff ;  /* 0xffffffff00057882 */ /* 0x000fe20000000000 */
[----:B------:R-:W-:Y:S01]  /*d130*/  ULDC UR4, c[0x0][0xc] ;  /* 0x0000030000047ab9 */ /* 0x000fe20000000800 */
[----:B------:R-:W-:Y:S01]  /*d140*/  USHF.L.U32 UR42, UR5, UR41, URZ ;  /* 0x00000029052a7299 */ /* 0x000fe2000800063f */
[C---:B------:R-:W-:Y:S01]  /*d150*/  LOP3.LUT P1, RZ, R18.reuse, 0x7f, RZ, 0xc0, !PT ;  /* 0x0000007f12ff7812 */ /* 0x040fe2000782c0ff */
[----:B------:R-:W-:Y:S01]  /*d160*/  UMOV UR6, 0x1 ;  /* 0x0000000100067882 */ /* 0x000fe20000000000 */
[----:B------:R-:W-:Y:S01]  /*d170*/  LOP3.LUT P0, RZ, R18, 0x1f, RZ, 0xc0, !PT ;  /* 0x0000001f12ff7812 */ /* 0x000fe2000780c0ff */
[----:B------:R-:W-:Y:S01]  /*d180*/  ULDC UR5, c[0x0][0x10] ;  /* 0x0000040000057ab9 */ /* 0x000fe20000000800 */
[----:B------:R-:W-:Y:S01]  /*d190*/  USHF.L.U32 UR41, UR6, UR41, URZ ;  /* 0x0000002906297299 */ /* 0x000fe2000800063f */
[----:B------:R-:W-:Y:S01]  /*d1a0*/  BSSY B7, `(.L_x_305) ;  /* 0x00000ee000077945 */ /* 0x000fe20003800000 */
[----:B------:R-:W-:Y:S01]  /*d1b0*/  UIMAD.WIDE.U32 UR4, UR4, UR5, URZ ;  /* 0x00000005040472a5 */ /* 0x000fe2000f8e003f */
[----:B------:R-:W-:Y:S01]  /*d1c0*/  PLOP3.LUT P0, PT, P0, P1, PT, 0x8a, 0x0 ;  /* 0x000000000000781c */ /* 0x000fe20000703172 */
[----:B------:R-:W-:Y:S01]  /*d1d0*/  ULDC UR6, c[0x0][0x14] ;  /* 0x0000050000067ab9 */ /* 0x000fe20000000800 */
[----:B------:R-:W-:Y:S01]  /*d1e0*/  P2R R4, PR, RZ, 0x2 ;  /* 0x00000002ff047803 */ /* 0x000fe20000000000 */
[----:B------:R-:W-:Y:S01]  /*d1f0*/  UIMAD.WIDE.U32 UR38, UR4, UR6, URZ ;  /* 0x00000006042672a5 */ /* 0x000fe2000f8e003f */
[----:B------:R-:W-:Y:S01]  /*d200*/  IMAD.MOV.U32 R24, RZ, RZ, 0x1 ;  /* 0x00000001ff187424 */ /* 0x000fe200078e00ff */
[----:B------:R-:W-:Y:S01]  /*d210*/  UIMAD UR43, UR5, UR6, URZ ;  /* 0x00000006052b72a4 */ /* 0x000fe2000f8e023f */
[----:B------:R-:W-:Y:S01]  /*d220*/  LOP3.LUT R26, R19, 0x2, RZ, 0xfc, !PT ;  /* 0x00000002131a7812 */ /* 0x000fe200078efcff */
[----:B------:R-:W-:Y:S01]  /*d230*/  IMAD.MOV.U32 R27, RZ, RZ, 0x1 ;  /* 0x00000001ff1b7424 */ /* 0x000fe200078e00ff */
[----:B------:R-:W-:Y:S01]  /*d240*/  P2R R32, PR, RZ, 0x1 ;  /* 0x00000001ff207803 */ /* 0x000fe20000000000 */
[----:B------:R-:W-:Y:S01]  /*d250*/  IMAD.MOV.U32 R28, RZ, RZ, RZ ;  /* 0x000000ffff1c7224 */ /* 0x000fe200078e00ff */
[----:B------:R-:W-:Y:S01]  /*d260*/  ULDC UR40, c[0x0][0x600] ;  /* 0x0001800000287ab9 */ /* 0x000fe20000000800 */
[----:B------:R-:W-:Y:S01]  /*d270*/  ULOP3.LUT UR42, URZ, UR42, URZ, 0x33, !UPT ;  /* 0x0000002a3f2a7292 */ /* 0x000fe2000f8e333f */
[----:B0-----:R-:W-:Y:S01]  /*d280*/  VIADD R0, R0, 0x7f ;  /* 0x0000007f00007836 */ /* 0x001fe20000000000 */
[----:B------:R-:W-:-:S02]  /*d290*/  UIADD3 UR40, UR40, -0x1, URZ ;  /* 0xffffffff28287890 */ /* 0x000fc4000fffe03f */
[----:B------:R-:W-:Y:S02]  /*d2a0*/  UIADD3 UR43, UR39, UR43, URZ ;  /* 0x0000002b272b7290 */ /* 0x000fe4000fffe03f */
[----:B------:R-:W-:Y:S01]  /*d2b0*/  SHF.R.S32.HI R3, RZ, 0x1f, R0 ;  /* 0x0000001fff037819 */ /* 0x000fe20000011400 */
[----:B------:R-:W-:-:S03]  /*d2c0*/  ULDC.64 UR36, c[0x0][0x198] ;  /* 0x0000660000247ab9 */ /* 0x000fc60000000a00 */
[----:B------:R-:W-:-:S04]  /*d2d0*/  LEA.HI R3, R3, R0, RZ, 0x7 ;  /* 0x0000000003037211 */ /* 0x000fc800078f38ff */
[----:B------:R-:W-:-:S05]  /*d2e0*/  SHF.R.S32.HI R25, RZ, 0x7, R3 ;  /* 0x00000007ff197819 */ /* 0x000fca0000011403 */
[----:B------:R-:W-:-:S07]  /*d2f0*/  VIADD R23, R25, 0x1 ;  /* 0x0000000119177836 */ /* 0x000fce0000000000 */
.L_x_319:
[----:B------:R-:W-:-:S03]  /*d300*/  UMOV UR4, 0xffffffff ;  /* 0xffffffff00047882 */ /* 0x000fc60000000000 */
[----:B------:R-:W-:Y:S05]  /*d310*/  BRA.DIV UR4, `(.L_x_306) ;  /* 0x0000001204747947 */ /* 0x000fea000b800000 */
[----:B------:R-:W-:-:S13]  /*d320*/  ELECT P6, URZ, PT ;  /* 0x00000000003f782f */ /* 0x000fda00038c0000 */
.L_x_332:
[----:B------:R-:W-:Y:S04]  /*d330*/  BSSY B6, `(.L_x_307) ;  /* 0x0000062000067945 */ /* 0x000fe80003800000 */
[----:B------:R-:W-:Y:S05]  /*d340*/  @!P6 BRA `(.L_x_308) ;  /* 0x000000040080e947 */ /* 0x000fea0003800000 */
[----:B------:R-:W0:Y:S01]  /*d350*/  S2R R3, SR_CgaCtaId ;  /* 0x0000000000037919 */ /* 0x000e220000008800 */
[----:B------:R-:W-:-:S04]  /*d360*/  MOV R22, 0x400 ;  /* 0x0000040000167802 */ /* 0x000fc80000000f00 */
[----:B0-----:R-:W-:-:S05]  /*d370*/  LEA R22, R3, R22, 0x18 ;  /* 0x0000001603167211 */ /* 0x001fca00078ec0ff */
[----:B------:R-:W-:-:S05]  /*d380*/  VIADD R0, R22, 0x800 ;  /* 0x0000080016007836 */ /* 0x000fca0000000000 */
[----:B------:R-:W-:-:S13]  /*d390*/  LOP3.LUT P0, RZ, R0, 0x3ff, RZ, 0xc0, !PT ;  /* 0x000003ff00ff7812 */ /* 0x000fda000780c0ff */
[----:B------:R-:W-:Y:S05]  /*d3a0*/  @!P0 BRA `(.L_x_309) ;  /* 0x0000000000408947 */ /* 0x000fea0003800000 */
[----:B------:R-:W-:Y:S01]  /*d3b0*/  MOV R14, 0x0 ;  /* 0x00000000000e7802 */ /* 0x000fe20000000f00 */
[----:B------:R-:W-:Y:S01]  /*d3c0*/  ULDC.64 UR4, c[0x4][0x70] ;  /* 0x01001c0000047ab9 */ /* 0x000fe20000000a00 */
[----:B------:R-:W-:Y:S01]  /*d3d0*/  ULDC.64 UR6, c[0x4][0x8] ;  /* 0x0100020000067ab9 */ /* 0x000fe20000000a00 */
[----:B------:R-:W-:Y:S02]  /*d3e0*/  IMAD.U32 R4, RZ, RZ, UR4 ;  /* 0x00000004ff047e24 */ /* 0x000fe4000f8e00ff */
[----:B------:R-:W-:Y:S01]  /*d3f0*/  IMAD.U32 R5, RZ, RZ, UR5 ;  /* 0x00000005ff057e24 */ /* 0x000fe2000f8e00ff */
[----:B------:R-:W0:Y:S01]  /*d400*/  LDC.64 R14, c[0x4][R14] ;  /* 0x010000000e0e7b82 */ /* 0x000e220000000a00 */
[----:B------:R-:W-:Y:S01]  /*d410*/  ULDC.64 UR4, c[0x4][0x78] ;  /* 0x01001e0000047ab9 */ /* 0x000fe20000000a00 */
[----:B------:R-:W-:Y:S02]  /*d420*/  IMAD.U32 R10, RZ, RZ, UR6 ;  /* 0x00000006ff0a7e24 */ /* 0x000fe4000f8e00ff */
[----:B------:R-:W-:-:S02]  /*d430*/  IMAD.U32 R6, RZ, RZ, UR4 ;  /* 0x00000004ff067e24 */ /* 0x000fc4000f8e00ff */
[----:B------:R-:W-:Y:S02]  /*d440*/  IMAD.U32 R7, RZ, RZ, UR5 ;  /* 0x00000005ff077e24 */ /* 0x000fe4000f8e00ff */
[----:B------:R-:W-:Y:S02]  /*d450*/  IMAD.U32 R11, RZ, RZ, UR7 ;  /* 0x00000007ff0b7e24 */ /* 0x000fe4000f8e00ff */
[----:B------:R-:W-:Y:S02]  /*d460*/  IMAD.MOV.U32 R8, RZ, RZ, 0x70 ;  /* 0x00000070ff087424 */ /* 0x000fe400078e00ff */
[----:B------:R-:W-:Y:S02]  /*d470*/  IMAD.MOV.U32 R12, RZ, RZ, 0x1 ;  /* 0x00000001ff0c7424 */ /* 0x000fe400078e00ff */
[----:B------:R-:W-:-:S07]  /*d480*/  IMAD.MOV.U32 R13, RZ, RZ, RZ ;  /* 0x000000ffff0d7224 */ /* 0x000fce00078e00ff */
[----:B------:R-:W-:-:S07]  /*d490*/  LEPC R20, `(.L_x_309) ;  /* 0x000000001014794e */ /* 0x000fce0000000000 */
[----:B0-----:R-:W-:Y:S05]  /*d4a0*/  CALL.ABS.NOINC R14 ;  /* 0x000000000e007343 */ /* 0x001fea0003c00000 */
.L_x_309:
        /* <DEDUP_REMOVED lines=19> */
.L_x_310:
[----:B------:R-:W0:Y:S02]  /*d5e0*/  LDC R0, c[0x0][0x28c] ;  /* 0x0000a300ff007b82 */ /* 0x000e240000000800 */
[----:B0-----:R-:W-:-:S13]  /*d5f0*/  ISETP.GE.AND P0, PT, R0, 0x1, PT ;  /* 0x000000010000780c */ /* 0x001fda0003f06270 */
[----:B------:R-:W-:Y:S05]  /*d600*/  @!P0 BRA `(.L_x_308) ;  /* 0x0000000000d08947 */ /* 0x000fea0003800000 */
[----:B------:R-:W-:Y:S02]  /*d610*/  IMAD.SHL.U32 R30, R30, 0x100, RZ ;  /* 0x000001001e1e7824 */ /* 0x000fe400078e00ff */
[----:B------:R-:W-:Y:S02]  /*d620*/  IMAD.SHL.U32 R31, R31, 0x80, RZ ;  /* 0x000000801f1f7824 */ /* 0x000fe400078e00ff */
[----:B------:R-:W-:Y:S02]  /*d630*/  IMAD.MOV.U32 R8, RZ, RZ, RZ ;  /* 0x000000ffff087224 */ /* 0x000fe400078e00ff */
[----:B------:R-:W-:Y:S02]  /*d640*/  IMAD.MOV.U32 R0, RZ, RZ, R23 ;  /* 0x000000ffff007224 */ /* 0x000fe400078e0017 */
[----:B------:R-:W-:Y:S02]  /*d650*/  IMAD.MOV.U32 R3, RZ, RZ, R27 ;  /* 0x000000ffff037224 */ /* 0x000fe400078e001b */
[----:B------:R-:W-:-:S07]  /*d660*/  IMAD.MOV.U32 R5, RZ, RZ, R28 ;  /* 0x000000ffff057224 */ /* 0x000fce00078e001c */
.L_x_314:
[----:B------:R-:W-:Y:S01]  /*d670*/  IMAD R7, R5, 0x8, R22 ;  /* 0x0000000805077824 */ /* 0x000fe200078e0216 */
[----:B------:R-:W-:Y:S02]  /*d680*/  SHF.L.U32 R4, R3, 0x1f, RZ ;  /* 0x0000001f03047819 */ /* 0x000fe400000006ff */
[----:B------:R-:W-:Y:S02]  /*d690*/  LOP3.LUT P1, RZ, R18, 0x7f, RZ, 0xc0, !PT ;  /* 0x0000007f12ff7812 */ /* 0x000fe4000782c0ff */
[----:B------:R-:W0:Y:S11]  /*d6a0*/  SYNCS.PHASECHK.TRANS64.TRYWAIT P0, [R7+URZ+0x20], R4 ;  /* 0x00002004070075a7 */ /* 0x000e36000800017f */
[----:B------:R-:W1:Y:S01]  /*d6b0*/  @!P1 LDC R6, c[0x0][0x500] ;  /* 0x00014000ff069b82 */ /* 0x000e620000000800 */
[----:B0-----:R-:W-:Y:S05]  /*d6c0*/  @!P0 BRA `(.L_x_311) ;  /* 0x0000000c00a88947 */ /* 0x001fea0003800000 */
.L_x_333:
[----:B------:R-:W-:Y:S02]  /*d6d0*/  LOP3.LUT P0, RZ, R18, 0x7f, RZ, 0xc0, !PT ;  /* 0x0000007f12ff7812 */ /* 0x000fe4000780c0ff */
[----:B0-----:R-:W-:-:S11]  /*d6e0*/  PRMT R4, R26, 0x9910, RZ ;  /* 0x000099101a047816 */ /* 0x001fd600000000ff */
[----:B-1----:R0:W-:Y:S01]  /*d6f0*/  @!P0 SYNCS.ARRIVE.TRANS64 RZ, [R7+URZ], R6 ;  /* 0x0000000607ff89a7 */ /* 0x0021e2000800003f */
[----:B------:R-:W-:-:S13]  /*d700*/  ISETP.NE.AND P0, PT, R4, 0x2, PT ;  /* 0x000000020400780c */ /* 0x000fda0003f05270 */
[----:B0-----:R-:W-:Y:S05]  /*d710*/  @P0 BRA `(.L_x_312) ;  /* 0x0000000000040947 */ /* 0x001fea0003800000 */
[----:B------:R-:W-:Y:S01]  /*d720*/  BPT.TRAP 0x1 ;  /* 0x000000040000795c */ /* 0x000fe20000300000 */
.L_x_312:
[----:B------:R-:W-:-:S13]  /*d730*/  ISETP.NE.AND P0, PT, R32, RZ, PT ;  /* 0x000000ff2000720c */ /* 0x000fda0003f05270 */
[----:B------:R-:W-:Y:S05]  /*d740*/  @P0 BRA `(.L_x_313) ;  /* 0x0000000000040947 */ /* 0x000fea0003800000 */
[----:B------:R-:W-:Y:S01]  /*d750*/  BPT.TRAP 0x1 ;  /* 0x000000040000795c */ /* 0x000fe20000300000 */
.L_x_313:
[--C-:B------:R-:W-:Y:S01]  /*d760*/  IMAD R4, R5, 0x4000, R22.reuse ;  /* 0x0000400005047824 */ /* 0x100fe200078e0216 */
[----:B------:R-:W-:Y:S01]  /*d770*/  R2UR UR17, R7 ;  /* 0x00000000071172ca */ /* 0x000fe200000e0000 */
[----:B------:R-:W-:Y:S01]  /*d780*/  IMAD R6, R5, 0x8000, R22 ;  /* 0x0000800005067824 */ /* 0x000fe200078e0216 */
[----:B------:R-:W-:Y:S01]  /*d790*/  R2UR UR19, R8 ;  /* 0x00000000081372ca */ /* 0x000fe200000e0000 */
[----:B------:R-:W-:Y:S01]  /*d7a0*/  VIADD R0, R0, 0xffffffff ;  /* 0xffffffff00007836 */ /* 0x000fe20000000000 */
[----:B------:R-:W-:Y:S01]  /*d7b0*/  R2UR UR16, R4 ;  /* 0x00000000041072ca */ /* 0x000fe200000e0000 */
[----:B------:R-:W-:Y:S01]  /*d7c0*/  UIADD3 UR4, UP0, UR36, 0xf0, URZ ;  /* 0x000000f024047890 */ /* 0x000fe2000ff1e03f */
[----:B------:R-:W-:Y:S01]  /*d7d0*/  R2UR UR8, R6 ;  /* 0x00000000060872ca */ /* 0x000fe200000e0000 */
[----:B------:R-:W-:Y:S01]  /*d7e0*/  UIADD3 UR14, UP1, UR36, 0x1f0, URZ ;  /* 0x000001f0240e7890 */ /* 0x000fe2000ff3e03f */
[----:B------:R-:W-:Y:S01]  /*d7f0*/  R2UR UR20, R29 ;  /* 0x000000001d1472ca */ /* 0x000fe200000e0000 */
[----:B------:R-:W-:Y:S01]  /*d800*/  UIADD3.X UR5, URZ, UR37, URZ, UP0, !UPT ;  /* 0x000000253f057290 */ /* 0x000fe200087fe43f */
[----:B------:R-:W-:Y:S01]  /*d810*/  R2UR UR18, R31 ;  /* 0x000000001f1272ca */ /* 0x000fe200000e0000 */
[----:B------:R-:W-:Y:S01]  /*d820*/  VIADD R5, R5, 0x1 ;  /* 0x0000000105057836 */ /* 0x000fe20000000000 */
[----:B------:R-:W-:Y:S01]  /*d830*/  R2UR UR11, R30 ;  /* 0x000000001e0b72ca */ /* 0x000fe200000e0000 */
[----:B------:R-:W-:Y:S01]  /*d840*/  UIADD3.X UR15, URZ, UR37, URZ, UP1, !UPT ;  /* 0x000000253f0f7290 */ /* 0x000fe20008ffe43f */
[----:B------:R-:W-:Y:S01]  /*d850*/  ISETP.GT.AND P1, PT, R0, 0x1, PT ;  /* 0x000000010000780c */ /* 0x000fe20003f24270 */
[----:B------:R-:W-:Y:S01]  /*d860*/  UMOV UR6, 0x0 ;  /* 0x0000000000067882 */ /* 0x000fe20000000000 */
[----:B------:R-:W-:Y:S01]  /*d870*/  ISETP.NE.AND P0, PT, R5, 0x4, PT ;  /* 0x000000040500780c */ /* 0x000fe20003f05270 */
[----:B------:R-:W-:Y:S01]  /*d880*/  UIADD3 UR16, UR16, 0x800, URZ ;  /* 0x0000080010107890 */ /* 0x000fe2000fffe03f */
[----:B------:R-:W-:Y:S01]  /*d890*/  VIADD R8, R8, 0x80 ;  /* 0x0000008008087836 */ /* 0x000fe20000000000 */
[----:B------:R-:W-:Y:S01]  /*d8a0*/  UIADD3 UR8, UR8, 0x10800, URZ ;  /* 0x0001080008087890 */ /* 0x000fe2000fffe03f */
[----:B------:R-:W-:Y:S01]  /*d8b0*/  SEL R4, RZ, 0x1, P0 ;  /* 0x00000001ff047807 */ /* 0x000fe20000000000 */
[----:B------:R-:W-:Y:S01]  /*d8c0*/  UMOV UR7, 0x10000000 ;  /* 0x1000000000077882 */ /* 0x000fe20000000000 */
[----:B------:R-:W-:Y:S01]  /*d8d0*/  UMOV UR9, UR17 ;  /* 0x0000001100097c82 */ /* 0x000fe20008000000 */
[----:B------:R-:W-:Y:S01]  /*d8e0*/  UMOV UR10, UR19 ;  /* 0x00000013000a7c82 */ /* 0x000fe20008000000 */
[----:B------:R-:W-:Y:S01]  /*d8f0*/  UMOV UR12, UR20 ;  /* 0x00000014000c7c82 */ /* 0x000fe20008000000 */
[----:B------:R-:W-:Y:S01]  /*d900*/  LOP3.LUT R3, R3, R4, RZ, 0x3c, !PT ;  /* 0x0000000403037212 */ /* 0x000fe200078e3cff */
[----:B------:R0:W-:Y:S01]  /*d910*/  UTMALDG.3D [UR16], [UR4], desc[UR6] ;  /* 0x00000610040075b4 */ /* 0x0001e20008011000 */
[----:B------:R-:W-:Y:S01]  /*d920*/  SEL R5, R5, RZ, P0 ;  /* 0x000000ff05057207 */ /* 0x000fe20000000000 */
[----:B------:R0:W-:Y:S02]  /*d930*/  UTMALDG.3D [UR8], [UR14], desc[UR6] ;  /* 0x000006080e0075b4 */ /* 0x0001e40008011000 */
[----:B0-----:R-:W-:Y:S05]  /*d940*/  @P1 BRA `(.L_x_314) ;  /* 0xfffffffc00481947 */ /* 0x001fea000383ffff */
.L_x_308:
[----:B------:R-:W-:Y:S05]  /*d950*/  BSYNC B6 ;  /* 0x0000000000067941 */ /* 0x000fea0003800000 */
.L_x_307:
[----:B------:R-:W-:Y:S01]  /*d960*/  LOP3.LUT P1, RZ, R24, 0xff, RZ, 0xc0, !PT ;  /* 0x000000ff18ff7812 */ /* 0x000fe2000782c0ff */
[----:B------:R-:W-:Y:S01]  /*d970*/  IMAD.IADD R28, R25, 0x1, R28 ;  /* 0x00000001191c7824 */ /* 0x000fe200078e021c */
[----:B------:R-:W-:Y:S01]  /*d980*/  IADD3 R16, P2, R16, UR38, RZ ;  /* 0x0000002610107c10 */ /* 0x000fe2000ff5e0ff */
[----:B------:R-:W-:Y:S01]  /*d990*/  ULDC.64 UR4, c[0x0][0x650] ;  /* 0x0001940000047ab9 */ /* 0x000fe20000000a00 */
[----:B------:R-:W-:Y:S01]  /*d9a0*/  BSSY B0, `(.L_x_315) ;  /* 0x000006b000007945 */ /* 0x000fe20003800000 */
[----:B------:R-:W-:Y:S01]  /*d9b0*/  IMAD.MOV.U32 R31, RZ, RZ, -0x1 ;  /* 0xffffffffff1f7424 */ /* 0x000fe200078e00ff */
[----:B------:R-:W-:Y:S01]  /*d9c0*/  SHF.R.U32.HI R0, RZ, 0x2, R28 ;  /* 0x00000002ff007819 */ /* 0x000fe2000001161c */
[----:B------:R-:W-:Y:S01]  /*d9d0*/  IMAD.MOV.U32 R30, RZ, RZ, -0x1 ;  /* 0xffffffffff1e7424 */ /* 0x000fe200078e00ff */
[----:B------:R-:W-:Y:S01]  /*d9e0*/  ISETP.GT.U32.AND P0, PT, R28, 0x3, PT ;  /* 0x000000031c00780c */ /* 0x000fe20003f04070 */
[----:B------:R-:W-:Y:S01]  /*d9f0*/  IMAD.MOV.U32 R29, RZ, RZ, -0x1 ;  /* 0xffffffffff1d7424 */ /* 0x000fe200078e00ff */
[----:B------:R-:W-:-:S02]  /*da00*/  LOP3.LUT R0, R0, 0x1, RZ, 0xc0, !PT ;  /* 0x0000000100007812 */ /* 0x000fc400078ec0ff */
[----:B------:R-:W-:Y:S01]  /*da10*/  ISETP.LT.U32.AND P0, PT, R25, 0x4, P0 ;  /* 0x000000041900780c */ /* 0x000fe20000701070 */
[----:B------:R-:W0:Y:S01]  /*da20*/  @P1 S2R R4, SR_CgaCtaId ;  /* 0x0000000000041919 */ /* 0x000e220000008800 */
[----:B------:R-:W-:Y:S02]  /*da30*/  @P1 MOV R3, 0x400 ;  /* 0x0000040000031802 */ /* 0x000fe40000000f00 */
[----:B------:R-:W-:Y:S02]  /*da40*/  IADD3.X R17, R17, UR43, RZ, P2, !PT ;  /* 0x0000002b11117c10 */ /* 0x000fe400097fe4ff */
[----:B------:R-:W-:Y:S02]  /*da50*/  ISETP.GE.U32.AND P2, PT, R16, UR4, PT ;  /* 0x0000000410007c0c */ /* 0x000fe4000bf46070 */
[----:B------:R-:W-:Y:S02]  /*da60*/  LOP3.LUT R28, R28, 0x3, RZ, 0xc0, !PT ;  /* 0x000000031c1c7812 */ /* 0x000fe400078ec0ff */
[----:B------:R-:W-:-:S02]  /*da70*/  PRMT R24, RZ, 0x7610, R24 ;  /* 0x00007610ff187816 */ /* 0x000fc40000000018 */
[----:B0-----:R-:W-:-:S04]  /*da80*/  @P1 LEA R3, R4, R3, 0x18 ;  /* 0x0000000304031211 */ /* 0x001fc800078ec0ff */
[----:B------:R0:W-:Y:S01]  /*da90*/  @P1 SYNCS.ARRIVE.TRANS64.A1T0 RZ, [R3+URZ+0x58], RZ ;  /* 0x000058ff03ff19a7 */ /* 0x0001e2000810003f */
[----:B------:R-:W-:Y:S02]  /*daa0*/  ISETP.NE.U32.AND P1, PT, R0, 0x1, PT ;  /* 0x000000010000780c */ /* 0x000fe40003f25070 */
[----:B------:R-:W-:Y:S02]  /*dab0*/  SEL R0, RZ, 0x1, !P0 ;  /* 0x00000001ff007807 */ /* 0x000fe40004000000 */
[----:B------:R-:W-:Y:S02]  /*dac0*/  ISETP.GE.U32.AND.EX P0, PT, R17, UR5, PT, P2 ;  /* 0x0000000511007c0c */ /* 0x000fe4000bf06120 */
[----:B------:R-:W-:-:S04]  /*dad0*/  ISETP.GT.U32.AND P1, PT, R25, 0x3, !P1 ;  /* 0x000000031900780c */ /* 0x000fc80004f24070 */
[----:B0-----:R-:W-:-:S04]  /*dae0*/  SEL R3, RZ, 0x1, !P1 ;  /* 0x00000001ff037807 */ /* 0x001fc80004800000 */
[--C-:B------:R-:W-:Y:S02]  /*daf0*/  LOP3.LUT R27, R3, R27, R0.reuse, 0x96, !PT ;  /* 0x0000001b031b7212 */ /* 0x100fe400078e9600 */
[----:B------:R-:W-:Y:S01]  /*db00*/  PRMT R0, RZ, 0x7610, R0 ;  /* 0x00007610ff007816 */ /* 0x000fe20000000000 */
[----:B------:R-:W-:Y:S06]  /*db10*/  @P0 BRA `(.L_x_316) ;  /* 0x00000004004c0947 */ /* 0x000fec0003800000 */
[----:B------:R-:W-:Y:S01]  /*db20*/  ULDC.64 UR4, c[0x0][0x628] ;  /* 0x00018a0000047ab9 */ /* 0x000fe20000000a00 */
[----:B------:R-:W0:Y:S01]  /*db30*/  S2R R10, SR_CTAID.X ;  /* 0x00000000000a7919 */ /* 0x000e220000002500 */
[----:B------:R-:W-:Y:S01]  /*db40*/  ISETP.NE.U32.AND P0, PT, RZ, UR4, PT ;  /* 0x00000004ff007c0c */ /* 0x000fe2000bf05070 */
[----:B------:R-:W-:Y:S01]  /*db50*/  ULDC UR7, c[0x0][0x630] ;  /* 0x00018c0000077ab9 */ /* 0x000fe20000000800 */
[----:B------:R-:W-:Y:S01]  /*db60*/  IMAD.MOV.U32 R4, RZ, RZ, R16 ;  /* 0x000000ffff047224 */ /* 0x000fe200078e0010 */
[----:B------:R-:W1:Y:S01]  /*db70*/  S2R R0, SR_CTAID.Y ;  /* 0x0000000000007919 */ /* 0x000e620000002600 */
[----:B------:R-:W-:Y:S01]  /*db80*/  ISETP.NE.AND.EX P0, PT, RZ, UR5, PT, P0 ;  /* 0x00000005ff007c0c */ /* 0x000fe2000bf05300 */
[----:B------:R-:W-:-:S12]  /*db90*/  IMAD.MOV.U32 R5, RZ, RZ, R17 ;  /* 0x000000ffff057224 */ /* 0x000fd800078e0011 */
[----:B------:R-:W-:Y:S05]  /*dba0*/  @!P0 BRA `(.L_x_317) ;  /* 0x0000000000288947 */ /* 0x000fea0003800000 */
[----:B------:R-:W-:Y:S02]  /*dbb0*/  ULDC UR6, c[0x0][0x634] ;  /* 0x00018d0000067ab9 */ /* 0x000fe40000000800 */
[----:B------:R-:W-:-:S05]  /*dbc0*/  IADD3 R9, P0, R16, UR6, RZ ;  /* 0x0000000610097c10 */ /* 0x000fca000ff1e0ff */
[----:B------:R-:W-:-:S04]  /*dbd0*/  IMAD.X R3, RZ, RZ, R17, P0 ;  /* 0x000000ffff037224 */ /* 0x000fc800000e0611 */
[----:B------:R-:W-:-:S04]  /*dbe0*/  IMAD.WIDE.U32 R6, R3, UR4, RZ ;  /* 0x0000000403067c25 */ /* 0x000fc8000f8e00ff */
[----:B------:R-:W-:-:S04]  /*dbf0*/  IMAD.WIDE.U32 R6, P0, R9, UR5, R6 ;  /* 0x0000000509067c25 */ /* 0x000fc8000f800006 */
[----:B------:R-:W-:-:S04]  /*dc00*/  IMAD.WIDE.U32 R8, R9, UR4, RZ ;  /* 0x0000000409087c25 */ /* 0x000fc8000f8e00ff */
[----:B------:R-:W-:Y:S01]  /*dc10*/  IMAD.X R5, RZ, RZ, RZ, P0 ;  /* 0x000000ffff057224 */ /* 0x000fe200000e06ff */
[----:B------:R-:W-:Y:S01]  /*dc20*/  IADD3 RZ, P0, R9, R6, RZ ;  /* 0x0000000609ff7210 */ /* 0x000fe20007f1e0ff */
[----:B------:R-:W-:-:S04]  /*dc30*/  IMAD.MOV.U32 R4, RZ, RZ, R7 ;  /* 0x000000ffff047224 */ /* 0x000fc800078e0007 */
[----:B------:R-:W-:-:S08]  /*dc40*/  IMAD.WIDE.U32.X R4, R3, UR5, R4, P0 ;  /* 0x0000000503047c25 */ /* 0x000fd000080e0404 */
.L_x_317:
[--C-:B------:R-:W-:Y:S01]  /*dc50*/  SHF.R.U64 R29, R4, UR7, R5.reuse ;  /* 0x00000007041d7c19 */ /* 0x100fe20008001205 */
[----:B------:R-:W-:Y:S01]  /*dc60*/  ULDC.64 UR4, c[0x0][0x620] ;  /* 0x0001880000047ab9 */ /* 0x000fe20000000a00 */
[----:B------:R-:W-:Y:S01]  /*dc70*/  SHF.R.U32.HI R3, RZ, UR7, R5 ;  /* 0x00000007ff037c19 */ /* 0x000fe20008011605 */
[----:B------:R-:W2:Y:S01]  /*dc80*/  LDC R15, c[0x0][0x144] ;  /* 0x00005100ff0f7b82 */ /* 0x000ea20000000800 */
[----:B------:R-:W-:Y:S01]  /*dc90*/  IADD3 R6, P0, RZ, -R29, RZ ;  /* 0x8000001dff067210 */ /* 0x000fe20007f1e0ff */
[----:B------:R-:W-:Y:S01]  /*dca0*/  ULDC.64 UR8, c[0x0][0x640] ;  /* 0x0001900000087ab9 */ /* 0x000fe20000000a00 */
[----:B0-----:R-:W-:Y:S01]  /*dcb0*/  I2FP.F32.U32 R7, R10 ;  /* 0x0000000a00077245 */ /* 0x001fe20000201000 */
[----:B------:R-:W-:Y:S02]  /*dcc0*/  ULDC UR6, c[0x0][0x608] ;  /* 0x0001820000067ab9 */ /* 0x000fe40000000800 */
[----:B------:R-:W-:Y:S01]  /*dcd0*/  IMAD.X R3, RZ, RZ, ~R3, P0 ;  /* 0x000000ffff037224 */ /* 0x000fe200000e0e03 */
[----:B------:R-:W-:Y:S01]  /*dce0*/  ISETP.NE.U32.AND P0, PT, RZ, UR8, PT ;  /* 0x00000008ff007c0c */ /* 0x000fe2000bf05070 */
[----:B------:R-:W-:Y:S01]  /*dcf0*/  IMAD.WIDE.U32 R4, R6, UR4, R16 ;  /* 0x0000000406047c25 */ /* 0x000fe2000f8e0010 */
[----:B------:R-:W0:Y:S02]  /*dd00*/  LDC R9, c[0x0][0x148] ;  /* 0x00005200ff097b82 */ /* 0x000e240000000800 */
[----:B------:R-:W-:Y:S01]  /*dd10*/  ISETP.NE.AND.EX P0, PT, RZ, UR9, PT, P0 ;  /* 0x00000009ff007c0c */ /* 0x000fe2000bf05300 */
[----:B------:R-:W-:Y:S01]  /*dd20*/  IMAD R3, R3, UR4, RZ ;  /* 0x0000000403037c24 */ /* 0x000fe2000f8e02ff */
[----:B------:R-:W-:-:S02]  /*dd30*/  ULDC UR4, c[0x0][0x150] ;  /* 0x0000540000047ab9 */ /* 0x000fc40000000800 */
[----:B------:R-:W-:Y:S01]  /*dd40*/  FMUL R7, R7, UR4 ;  /* 0x0000000407077c20 */ /* 0x000fe20008400000 */
[----:B------:R-:W-:Y:S01]  /*dd50*/  IMAD R3, R6, UR5, R3 ;  /* 0x0000000506037c24 */ /* 0x000fe2000f8e0203 */
[----:B------:R-:W-:Y:S01]  /*dd60*/  ULDC UR4, c[0x0][0x618] ;  /* 0x0001860000047ab9 */ /* 0x000fe20000000800 */
[----:B------:R-:W-:Y:S02]  /*dd70*/  ULDC UR5, c[0x0][0x154] ;  /* 0x0000550000057ab9 */ /* 0x000fe40000000800 */
[----:B------:R-:W-:Y:S01]  /*dd80*/  IMAD.IADD R5, R5, 0x1, R3 ;  /* 0x0000000105057824 */ /* 0x000fe200078e0203 */
[----:B------:R-:W3:Y:S04]  /*dd90*/  F2I.U32.TRUNC.NTZ R7, R7 ;  /* 0x0000000700077305 */ /* 0x000ee8000020f000 */
[----:B------:R-:W-:-:S02]  /*dda0*/  SHF.R.U64 R3, R4, UR4, R5 ;  /* 0x0000000404037c19 */ /* 0x000fc40008001205 */
[----:B-1----:R-:W-:-:S05]  /*ddb0*/  I2FP.F32.U32 R4, R0 ;  /* 0x0000000000047245 */ /* 0x002fca0000201000 */
[----:B------:R-:W-:Y:S01]  /*ddc0*/  FMUL R12, R4, UR5 ;  /* 0x00000005040c7c20 */ /* 0x000fe20008400000 */
[----:B------:R-:W-:Y:S01]  /*ddd0*/  SHF.R.U32.HI R4, RZ, UR4, R5 ;  /* 0x00000004ff047c19 */ /* 0x000fe20008011605 */
[----:B------:R-:W-:Y:S01]  /*dde0*/  ULDC UR4, c[0x0][0x658] ;  /* 0x0001960000047ab9 */ /* 0x000fe20000000800 */
[----:B---3--:R-:W-:Y:S02]  /*ddf0*/  IMAD.MOV R7, RZ, RZ, -R7 ;  /* 0x000000ffff077224 */ /* 0x008fe400078e0a07 */
[--C-:B------:R-:W-:Y:S01]  /*de00*/  SHF.R.U64 R11, R3, UR6, R4.reuse ;  /* 0x00000006030b7c19 */ /* 0x100fe20008001204 */
[----:B------:R-:W1:Y:S01]  /*de10*/  F2I.U32.TRUNC.NTZ R12, R12 ;  /* 0x0000000c000c7305 */ /* 0x000e62000020f000 */
[----:B------:R-:W-:Y:S01]  /*de20*/  SHF.R.U32.HI R4, RZ, UR6, R4 ;  /* 0x00000006ff047c19 */ /* 0x000fe20008011604 */
[----:B--2---:R-:W-:-:S03]  /*de30*/  IMAD R10, R15, R7, R10 ;  /* 0x000000070f0a7224 */ /* 0x004fc600078e020a */
[--C-:B------:R-:W-:Y:S02]  /*de40*/  SHF.R.U64 R8, R11, UR4, R4.reuse ;  /* 0x000000040b087c19 */ /* 0x100fe40008001204 */
[----:B------:R-:W-:-:S03]  /*de50*/  SHF.R.U32.HI R13, RZ, UR4, R4 ;  /* 0x00000004ff0d7c19 */ /* 0x000fc60008011604 */
[----:B------:R-:W-:Y:S02]  /*de60*/  IMAD.MOV.U32 R4, RZ, RZ, R8 ;  /* 0x000000ffff047224 */ /* 0x000fe400078e0008 */
[----:B------:R-:W-:Y:S01]  /*de70*/  IMAD.MOV.U32 R5, RZ, RZ, R13 ;  /* 0x000000ffff057224 */ /* 0x000fe200078e000d */
[----:B01----:R-:W-:Y:S06]  /*de80*/  @!P0 BRA `(.L_x_318) ;  /* 0x0000000000288947 */ /* 0x003fec0003800000 */
[----:B------:R-:W-:Y:S02]  /*de90*/  ULDC UR4, c[0x0][0x64c] ;  /* 0x0001930000047ab9 */ /* 0x000fe40000000800 */
[----:B------:R-:W-:-:S05]  /*dea0*/  IADD3 R5, P0, R8, UR4, RZ ;  /* 0x0000000408057c10 */ /* 0x000fca000ff1e0ff */
[----:B------:R-:W-:-:S04]  /*deb0*/  IMAD.X R13, RZ, RZ, R13, P0 ;  /* 0x000000ffff0d7224 */ /* 0x000fc800000e060d */
[----:B------:R-:W-:-:S04]  /*dec0*/  IMAD.WIDE.U32 R6, R13, UR8, RZ ;  /* 0x000000080d067c25 */ /* 0x000fc8000f8e00ff */
[----:B------:R-:W-:-:S04]  /*ded0*/  IMAD.WIDE.U32 R6, P0, R5, UR9, R6 ;  /* 0x0000000905067c25 */ /* 0x000fc8000f800006 */
[----:B------:R-:W-:-:S04]  /*dee0*/  IMAD.WIDE.U32 R4, R5, UR8, RZ ;  /* 0x0000000805047c25 */ /* 0x000fc8000f8e00ff */
[----:B------:R-:W-:Y:S01]  /*def0*/  IMAD.MOV.U32 R4, RZ, RZ, R7 ;  /* 0x000000ffff047224 */ /* 0x000fe200078e0007 */
[----:B------:R-:W-:Y:S01]  /*df00*/  IADD3 RZ, P1, R5, R6, RZ ;  /* 0x0000000605ff7210 */ /* 0x000fe20007f3e0ff */
[----:B------:R-:W-:-:S04]  /*df10*/  IMAD.X R5, RZ, RZ, RZ, P0 ;  /* 0x000000ffff057224 */ /* 0x000fc800000e06ff */
[----:B------:R-:W-:-:S08]  /*df20*/  IMAD.WIDE.U32.X R4, R13, UR9, R4, P1 ;  /* 0x000000090d047c25 */ /* 0x000fd000088e0404 */
.L_x_318:
[----:B------:R-:W-:Y:S01]  /*df30*/  ISETP.NE.AND P0, PT, R2, 0x1, PT ;  /* 0x000000010200780c */ /* 0x000fe20003f05270 */
[----:B------:R-:W-:Y:S01]  /*df40*/  ULDC UR4, c[0x0][0x648] ;  /* 0x0001920000047ab9 */ /* 0x000fe20000000800 */
[----:B------:R-:W-:Y:S01]  /*df50*/  LOP3.LUT R11, R11, UR42, RZ, 0xc0, !PT ;  /* 0x0000002a0b0b7c12 */ /* 0x000fe2000f8ec0ff */
[----:B------:R-:W-:Y:S01]  /*df60*/  IMAD.MOV R12, RZ, RZ, -R12 ;  /* 0x000000ffff0c7224 */ /* 0x000fe200078e0a0c */
[----:B------:R-:W-:Y:S01]  /*df70*/  SHF.R.U64 R4, R4, UR4, R5 ;  /* 0x0000000404047c19 */ /* 0x000fe20008001205 */
[----:B------:R-:W-:Y:S01]  /*df80*/  ULDC UR4, c[0x0][0x638] ;  /* 0x00018e0000047ab9 */ /* 0x000fe20000000800 */
[----:B------:R-:W-:Y:S01]  /*df90*/  LOP3.LUT R31, R3, UR40, RZ, 0xc0, !PT ;  /* 0x00000028031f7c12 */ /* 0x000fe2000f8ec0ff */
[----:B------:R-:W-:Y:S02]  /*dfa0*/  ULDC UR5, c[0x0][0x610] ;  /* 0x0001840000057ab9 */ /* 0x000fe40000000800 */
[----:B------:R-:W-:Y:S02]  /*dfb0*/  IMAD.MOV R5, RZ, RZ, -R4 ;  /* 0x000000ffff057224 */ /* 0x000fe400078e0a04 */
[----:B------:R-:W-:-:S02]  /*dfc0*/  IMAD R11, R4, UR41, R11 ;  /* 0x00000029040b7c24 */ /* 0x000fc4000f8e020b */
[----:B------:R-:W-:Y:S02]  /*dfd0*/  @P0 IMAD R10, R9, R12, R0 ;  /* 0x0000000c090a0224 */ /* 0x000fe400078e0200 */
[----:B------:R-:W-:Y:S01]  /*dfe0*/  IMAD R8, R5, UR4, R8 ;  /* 0x0000000405087c24 */ /* 0x000fe2000f8e0208 */
[----:B------:R-:W-:Y:S01]  /*dff0*/  ULDC UR4, c[0x0][0x600] ;  /* 0x0001800000047ab9 */ /* 0x000fe20000000800 */
[----:B------:R-:W-:Y:S02]  /*e000*/  IMAD R10, R11, UR5, R10 ;  /* 0x000000050b0a7c24 */ /* 0x000fe4000f8e020a */
[----:B------:R-:W-:Y:S02]  /*e010*/  IMAD R31, R8, UR4, R31 ;  /* 0x00000004081f7c24 */ /* 0x000fe4000f8e021f */
[----:B------:R-:W-:-:S03]  /*e020*/  IMAD.MOV.U32 R0, RZ, RZ, 0x1 ;  /* 0x00000001ff007424 */ /* 0x000fc600078e00ff */
[----:B------:R-:W-:Y:S02]  /*e030*/  SEL R30, R31, R10, !P0 ;  /* 0x0000000a1f1e7207 */ /* 0x000fe40004000000 */
[----:B------:R-:W-:-:S07]  /*e040*/  SEL R31, R10, R31, !P0 ;  /* 0x0000001f0a1f7207 */ /* 0x000fce0004000000 */
.L_x_316:
[----:B------:R-:W-:Y:S05]  /*e050*/  BSYNC B0 ;  /* 0x0000000000007941 */ /* 0x000fea0003800000 */
.L_x_315:
[----:B------:R-:W-:-:S13]  /*e060*/  LOP3.LUT P0, RZ, R0, 0xff, RZ, 0xc0, !PT ;  /* 0x000000ff00ff7812 */ /* 0x000fda000780c0ff */
[----:B------:R-:W-:Y:S05]  /*e070*/  @P0 BRA `(.L_x_319) ;  /* 0xfffffff000a00947 */ /* 0x000fea000383ffff */
[----:B------:R-:W-:Y:S05]  /*e080*/  BSYNC B7 ;  /* 0x0000000000077941 */ /* 0x000fea0003800000 */
.L_x_305:
[----:B------:R-:W-:-:S03]  /*e090*/  UMOV UR4, 0xffffffff ;  /* 0xffffffff00047882 */ /* 0x000fc60000000000 */
[----:B------:R-:W-:Y:S05]  /*e0a0*/  BRA.DIV UR4, `(.L_x_320) ;  /* 0x0000000604447947 */ /* 0x000fea000b800000 */
[----:B------:R-:W-:-:S13]  /*e0b0*/  ELECT P6, URZ, PT ;  /* 0x00000000003f782f */ /* 0x000fda00038c0000 */
.L_x_336:
[----:B------:R-:W-:Y:S04]  /*e0c0*/  BSSY B0, `(.L_x_321) ;  /* 0x000002b000007945 */ /* 0x000fe80003800000 */
[----:B------:R-:W-:Y:S05]  /*e0d0*/  @!P6 BRA `(.L_x_322) ;  /* 0x0000000000a4e947 */ /* 0x000fea0003800000 */
[----:B------:R-:W-:-:S04]  /*e0e0*/  LOP3.LUT R19, R19, 0x2, RZ, 0xfc, !PT ;  /* 0x0000000213137812 */ /* 0x000fc800078efcff */
[----:B------:R-:W-:-:S13]  /*e0f0*/  ISETP.NE.AND P0, PT, R19, 0x3, PT ;  /* 0x000000031300780c */ /* 0x000fda0003f05270 */
[----:B------:R-:W-:Y:S05]  /*e100*/  @!P0 BRA `(.L_x_323) ;  /* 0x0000000000048947 */ /* 0x000fea0003800000 */
[----:B------:R-:W-:Y:S01]  /*e110*/  BPT.TRAP 0x1 ;  /* 0x000000040000795c */ /* 0x000fe20000300000 */
.L_x_323:
[----:B------:R-:W0:Y:S01]  /*e120*/  S2R R3, SR_CgaCtaId ;  /* 0x0000000000037919 */ /* 0x000e220000008800 */
[----:B------:R-:W-:Y:S02]  /*e130*/  MOV R0, 0x400 ;  /* 0x0000040000007802 */ /* 0x000fe40000000f00 */
[----:B------:R-:W-:Y:S02]  /*e140*/  SHF.L.U32 R2, R27, 0x1f, RZ ;  /* 0x0000001f1b027819 */ /* 0x000fe400000006ff */
[----:B0-----:R-:W-:-:S05]  /*e150*/  LEA R3, R3, R0, 0x18 ;  /* 0x0000000003037211 */ /* 0x001fca00078ec0ff */
[----:B------:R-:W-:-:S04]  /*e160*/  VIADD R3, R3, 0x20 ;  /* 0x0000002003037836 */ /* 0x000fc80000000000 */
[C---:B------:R-:W-:Y:S02]  /*e170*/  IMAD R5, R28.reuse, 0x8, R3 ;  /* 0x000000081c057824 */ /* 0x040fe400078e0203 */
[----:B------:R-:W-:Y:S02]  /*e180*/  VIADD R28, R28, 0x1 ;  /* 0x000000011c1c7836 */ /* 0x000fe40000000000 */
[----:B------:R-:W0:Y:S03]  /*e190*/  SYNCS.PHASECHK.TRANS64.TRYWAIT P0, [R5+URZ], R2 ;  /* 0x00000002050075a7 */ /* 0x000e26000800017f */
[----:B------:R-:W-:-:S04]  /*e1a0*/  ISETP.NE.AND P1, PT, R28, 0x4, PT ;  /* 0x000000041c00780c */ /* 0x000fc80003f25270 */
[----:B------:R-:W-:Y:S02]  /*e1b0*/  SEL R0, RZ, 0x1, P1 ;  /* 0x00000001ff007807 */ /* 0x000fe40000800000 */
[----:B------:R-:W-:Y:S02]  /*e1c0*/  SEL R28, R28, RZ, P1 ;  /* 0x000000ff1c1c7207 */ /* 0x000fe40000800000 */
[----:B------:R-:W-:-:S03]  /*e1d0*/  LOP3.LUT R27, R27, R0, RZ, 0x3c, !PT ;  /* 0x000000001b1b7212 */ /* 0x000fc600078e3cff */
[----:B------:R-:W-:Y:S01]  /*e1e0*/  IMAD R7, R28, 0x8, R3 ;  /* 0x000000081c077824 */ /* 0x000fe200078e0203 */
[----:B------:R-:W-:Y:S01]  /*e1f0*/  SHF.L.U32 R4, R27, 0x1f, RZ ;  /* 0x0000001f1b047819 */ /* 0x000fe200000006ff */
[----:B0-----:R-:W-:Y:S06]  /*e200*/  @!P0 BRA `(.L_x_324) ;  /* 0x00000004000c8947 */ /* 0x001fec0003800000 */
.L_x_337:
[----:B------:R-:W1:Y:S01]  /*e210*/  SYNCS.PHASECHK.TRANS64.TRYWAIT P0, [R7+URZ], R4 ;  /* 0x00000004070075a7 */ /* 0x000e62000800017f */
[----:B------:R-:W-:-:S05]  /*e220*/  VIADD R0, R28, 0x1 ;  /* 0x000000011c007836 */ /* 0x000fca0000000000 */
[----:B------:R-:W-:-:S04]  /*e230*/  ISETP.NE.AND P1, PT, R0, 0x4, PT ;  /* 0x000000040000780c */ /* 0x000fc80003f25270 */
[----:B0-----:R-:W-:Y:S02]  /*e240*/  SEL R2, RZ, 0x1, P1 ;  /* 0x00000001ff027807 */ /* 0x001fe40000800000 */
[----:B------:R-:W-:Y:S02]  /*e250*/  SEL R0, R0, RZ, P1 ;  /* 0x000000ff00007207 */ /* 0x000fe40000800000 */
[----:B------:R-:W-:-:S03]  /*e260*/  LOP3.LUT R27, R27, R2, RZ, 0x3c, !PT ;  /* 0x000000021b1b7212 */ /* 0x000fc600078e3cff */
[----:B------:R-:W-:Y:S01]  /*e270*/  IMAD R6, R0, 0x8, R3 ;  /* 0x0000000800067824 */ /* 0x000fe200078e0203 */
[----:B------:R-:W-:Y:S01]  /*e280*/  SHF.L.U32 R5, R27, 0x1f, RZ ;  /* 0x0000001f1b057819 */ /* 0x000fe200000006ff */
[----:B-1----:R-:W-:Y:S06]  /*e290*/  @!P0 BRA `(.L_x_325) ;  /* 0x0000000000fc8947 */ /* 0x002fec0003800000 */
.L_x_338:
[----:B------:R-:W1:Y:S01]  /*e2a0*/  SYNCS.PHASECHK.TRANS64.TRYWAIT P0, [R6+URZ], R5 ;  /* 0x00000005060075a7 */ /* 0x000e62000800017f */
[----:B------:R-:W-:-:S05]  /*e2b0*/  VIADD R0, R0, 0x1 ;  /* 0x0000000100007836 */ /* 0x000fca0000000000 */
[----:B------:R-:W-:-:S04]  /*e2c0*/  ISETP.NE.AND P1, PT, R0, 0x4, PT ;  /* 0x000000040000780c */ /* 0x000fc80003f25270 */
[----:B------:R-:W-:Y:S02]  /*e2d0*/  SEL R2, RZ, 0x1, P1 ;  /* 0x00000001ff027807 */ /* 0x000fe40000800000 */
[----:B------:R-:W-:Y:S02]  /*e2e0*/  SEL R0, R0, RZ, P1 ;  /* 0x000000ff00007207 */ /* 0x000fe40000800000 */
[----:B------:R-:W-:Y:S01]  /*e2f0*/  LOP3.LUT R2, R27, R2, RZ, 0x3c, !PT ;  /* 0x000000021b027212 */ /* 0x000fe200078e3cff */
[----:B-1----:R-:W-:Y:S06]  /*e300*/  @!P0 BRA `(.L_x_326) ;  /* 0x0000000000f48947 */ /* 0x002fec0003800000 */
.L_x_339:
[----:B------:R-:W-:Y:S01]  /*e310*/  IMAD R3, R0, 0x8, R3 ;  /* 0x0000000800037824 */ /* 0x000fe200078e0203 */
[----:B------:R-:W-:-:S07]  /*e320*/  SHF.L.U32 R0, R2, 0x1f, RZ ;  /* 0x0000001f02007819 */ /* 0x000fce00000006ff */
.L_x_327:
[----:B--2---:R2:W3:Y:S02]  /*e330*/  SYNCS.PHASECHK.TRANS64.TRYWAIT P0, [R3+URZ], R0 ;  /* 0x00000000030075a7 */ /* 0x0044e4000800017f */
[----:B---3--:R-:W-:Y:S05]  /*e340*/  @!P0 NANOSLEEP.SYNCS 0x989680 ;  /* 0x009896800000895d */ /* 0x008fea0003900000 */
[----:B------:R-:W3:Y:S02]  /*e350*/  @!P0 SYNCS.PHASECHK.TRANS64 P0, [R3+URZ], R0 ;  /* 0x00000000030085a7 */ /* 0x000ee4000800007f */
[----:B---3--:R-:W-:Y:S05]  /*e360*/  @!P0 BRA `(.L_x_327) ;  /* 0xfffffffc00f08947 */ /* 0x008fea000383ffff */
.L_x_322:
[----:B------:R-:W-:Y:S05]  /*e370*/  BSYNC B0 ;  /* 0x0000000000007941 */ /* 0x000fea0003800000 */
.L_x_321:
[----:B------:R-:W-:Y:S05]  /*e380*/  EXIT ;  /* 0x000000000000794d */ /* 0x000fea0003800000 */
.L_x_16:
[----:B------:R-:W-:Y:S02]  /*e390*/  IMAD.MOV.U32 R12, RZ, RZ, RZ ;  /* 0x000000ffff0c7224 */ /* 0x000fe400078e00ff */
[----:B------:R-:W-:Y:S02]  /*e3a0*/  IMAD.MOV.U32 R11, RZ, RZ, 0x1f ;  /* 0x0000001fff0b7424 */ /* 0x000fe400078e00ff */
[----:B------:R-:W-:-:S07]  /*e3b0*/  IMAD.MOV.U32 R15, RZ, RZ, -0x1 ;  /* 0xffffffffff0f7424 */ /* 0x000fce00078e00ff */
[----:B012--5:R-:W-:Y:S05]  /*e3c0*/  WARPSYNC.COLLECTIVE R15, `(.L_x_328) ;  /* 0x000000000f087348 */ /* 0x027fea0003c00000 */
[----:B------:R3:W4:Y:S02]  /*e3d0*/  SHFL.IDX P6, R14, R13, R12, R11 ;  /* 0x0000000c0d0e7389 */ /* 0x00072400000c000b */
[----:B012345:R-:W-:Y:S01]  /*e3e0*/  ENDCOLLECTIVE ;  /* 0x000000000000791b */ /* 0x03ffe20003800000 */
.L_x_328:
[----:B------:R-:W-:Y:S05]  /*e3f0*/  BRA `(.L_x_329) ;  /* 0xffffff2c00cc7947 */ /* 0x000fea000383ffff */
.L_x_20:
[----:B-1----:R1:W3:Y:S02]  /*e400*/  SYNCS.PHASECHK.TRANS64.TRYWAIT P1, [R4+URZ], R3 ;  /* 0x00000003040075a7 */ /* 0x0022e4000802017f */
[----:B---3--:R-:W-:Y:S05]  /*e410*/  @!P1 NANOSLEEP.SYNCS 0x989680 ;  /* 0x009896800000995d */ /* 0x008fea0003900000 */
[----:B------:R-:W3:Y:S02]  /*e420*/  @!P1 SYNCS.PHASECHK.TRANS64 P1, [R4+URZ], R3 ;  /* 0x00000003040095a7 */ /* 0x000ee4000802007f */
[----:B---3--:R-:W-:Y:S05]  /*e430*/  @!P1 BRA `(.L_x_20) ;  /* 0xfffffffc00f09947 */ /* 0x008fea000383ffff */
[----:B------:R-:W-:Y:S05]  /*e440*/  BRA `(.L_x_19) ;  /* 0xffffff2c00f87947 */ /* 0x000fea000383ffff */
.L_x_25:
[----:B0-----:R0:W1:Y:S02]  /*e450*/  SYNCS.PHASECHK.TRANS64.TRYWAIT P1, [R7+URZ], R8 ;  /* 0x00000008070075a7 */ /* 0x001064000802017f */
[----:B-1----:R-:W-:Y:S05]  /*e460*/  @!P1 NANOSLEEP.SYNCS 0x989680 ;  /* 0x009896800000995d */ /* 0x002fea0003900000 */
[----:B------:R-:W1:Y:S02]  /*e470*/  @!P1 SYNCS.PHASECHK.TRANS64 P1, [R7+URZ], R8 ;  /* 0x00000008070095a7 */ /* 0x000e64000802007f */
[----:B-1----:R-:W-:Y:S05]  /*e480*/  @!P1 BRA `(.L_x_25) ;  /* 0xfffffffc00f09947 */ /* 0x002fea000383ffff */
[----:B------:R-:W-:Y:S05]  /*e490*/  BRA `(.L_x_24) ;  /* 0xffffff3800d87947 */ /* 0x000fea000383ffff */
.L_x_33:
[----:B0-----:R0:W1:Y:S02]  /*e4a0*/  SYNCS.PHASECHK.TRANS64.TRYWAIT P1, [R10+URZ], R9 ;  /* 0x000000090a0075a7 */ /* 0x001064000802017f */
[----:B-1----:R-:W-:Y:S05]  /*e4b0*/  @!P1 NANOSLEEP.SYNCS 0x989680 ;  /* 0x009896800000995d */ /* 0x002fea0003900000 */
[----:B------:R-:W1:Y:S02]  /*e4c0*/  @!P1 SYNCS.PHASECHK.TRANS64 P1, [R10+URZ], R9 ;  /* 0x000000090a0095a7 */ /* 0x000e64000802007f */
[----:B-1----:R-:W-:Y:S05]  /*e4d0*/  @!P1 BRA `(.L_x_33) ;  /* 0xfffffffc00f09947 */ /* 0x002fea000383ffff */
[----:B------:R-:W-:Y:S05]  /*e4e0*/  BRA `(.L_x_32) ;  /* 0xffffff4400a07947 */ /* 0x000fea000383ffff */
.L_x_306:
[----:B------:R-:W-:Y:S01]  /*e4f0*/  BSSY B0, `(.L_x_330) ;  /* 0x0000006000007945 */ /* 0x000fe20003800000 */
[----:B------:R-:W-:-:S07]  /*e500*/  IMAD.MOV.U32 R15, RZ, RZ, -0x1 ;  /* 0xffffffffff0f7424 */ /* 0x000fce00078e00ff */
[----:B------:R-:W-:Y:S05]  /*e510*/  WARPSYNC.COLLECTIVE R15, `(.L_x_331) ;  /* 0x000000000f0c7348 */ /* 0x000fea0003c00000 */
[----:B------:R-:W-:Y:S02]  /*e520*/  ELECT P6, UR62, PT ;  /* 0x00000000003e782f */ /* 0x000fe400038c0000 */
[----:B------:R-:W-:Y:S01]  /*e530*/  MOV R14, UR62 ;  /* 0x0000003e000e7c02 */ /* 0x000fe20008000f00 */
[----:B------:R-:W-:Y:S10]  /*e540*/  ENDCOLLECTIVE ;  /* 0x000000000000791b */ /* 0x000ff40003800000 */
.L_x_331:
[----:B------:R-:W-:Y:S05]  /*e550*/  BSYNC B0 ;  /* 0x0000000000007941 */ /* 0x000fea0003800000 */
.L_x_330:
[----:B------:R-:W-:Y:S05]  /*e560*/  BRA `(.L_x_332) ;  /* 0xffffffec00707947 */ /* 0x000fea000383ffff */
.L_x_311:
[----:B0-----:R0:W2:Y:S02]  /*e570*/  SYNCS.PHASECHK.TRANS64.TRYWAIT P0, [R7+URZ+0x20], R4 ;  /* 0x00002004070075a7 */ /* 0x0010a4000800017f */
[----:B--2---:R-:W-:Y:S05]  /*e580*/  @!P0 NANOSLEEP.SYNCS 0x989680 ;  /* 0x009896800000895d */ /* 0x004fea0003900000 */
[----:B------:R-:W2:Y:S02]  /*e590*/  @!P0 SYNCS.PHASECHK.TRANS64 P0, [R7+URZ+0x20], R4 ;  /* 0x00002004070085a7 */ /* 0x000ea4000800007f */
[----:B--2---:R-:W-:Y:S05]  /*e5a0*/  @!P0 BRA `(.L_x_311) ;  /* 0xfffffffc00f08947 */ /* 0x004fea000383ffff */
[----:B------:R-:W-:Y:S05]  /*e5b0*/  BRA `(.L_x_333) ;  /* 0xfffffff000447947 */ /* 0x000fea000383ffff */
.L_x_320:
[----:B------:R-:W-:Y:S01]  /*e5c0*/  BSSY B0, `(.L_x_334) ;  /* 0x0000006000007945 */ /* 0x000fe20003800000 */
[----:B------:R-:W-:-:S07]  /*e5d0*/  IMAD.MOV.U32 R15, RZ, RZ, -0x1 ;  /* 0xffffffffff0f7424 */ /* 0x000fce00078e00ff */
[----:B------:R-:W-:Y:S05]  /*e5e0*/  WARPSYNC.COLLECTIVE R15, `(.L_x_335) ;  /* 0x000000000f0c7348 */ /* 0x000fea0003c00000 */
[----:B------:R-:W-:Y:S02]  /*e5f0*/  ELECT P6, UR62, PT ;  /* 0x00000000003e782f */ /* 0x000fe400038c0000 */
[----:B------:R-:W-:Y:S01]  /*e600*/  MOV R14, UR62 ;  /* 0x0000003e000e7c02 */ /* 0x000fe20008000f00 */
[----:B------:R-:W-:Y:S10]  /*e610*/  ENDCOLLECTIVE ;  /* 0x000000000000791b */ /* 0x000ff40003800000 */
.L_x_335:
[----:B------:R-:W-:Y:S05]  /*e620*/  BSYNC B0 ;  /* 0x0000000000007941 */ /* 0x000fea0003800000 */
.L_x_334:
[----:B------:R-:W-:Y:S05]  /*e630*/  BRA `(.L_x_336) ;  /* 0xfffffff800a07947 */ /* 0x000fea000383ffff */
.L_x_324:
[----:B0-----:R0:W1:Y:S02]  /*e640*/  SYNCS.PHASECHK.TRANS64.TRYWAIT P0, [R5+URZ], R2 ;  /* 0x00000002050075a7 */ /* 0x001064000800017f */
[----:B-1----:R-:W-:Y:S05]  /*e650*/  @!P0 NANOSLEEP.SYNCS 0x989680 ;  /* 0x009896800000895d */ /* 0x002fea0003900000 */
[----:B------:R-:W1:Y:S02]  /*e660*/  @!P0 SYNCS.PHASECHK.TRANS64 P0, [R5+URZ], R2 ;  /* 0x00000002050085a7 */ /* 0x000e64000800007f */
[----:B-1----:R-:W-:Y:S05]  /*e670*/  @!P0 BRA `(.L_x_324) ;  /* 0xfffffffc00f08947 */ /* 0x002fea000383ffff */
[----:B------:R-:W-:Y:S05]  /*e680*/  BRA `(.L_x_337) ;  /* 0xfffffff800e07947 */ /* 0x000fea000383ffff */
.L_x_325:
[----:B0-----:R0:W1:Y:S02]  /*e690*/  SYNCS.PHASECHK.TRANS64.TRYWAIT P0, [R7+URZ], R4 ;  /* 0x00000004070075a7 */ /* 0x001064000800017f */
[----:B-1----:R-:W-:Y:S05]  /*e6a0*/  @!P0 NANOSLEEP.SYNCS 0x989680 ;  /* 0x009896800000895d */ /* 0x002fea0003900000 */
[----:B------:R-:W1:Y:S02]  /*e6b0*/  @!P0 SYNCS.PHASECHK.TRANS64 P0, [R7+URZ], R4 ;  /* 0x00000004070085a7 */ /* 0x000e64000800007f */
[----:B-1----:R-:W-:Y:S05]  /*e6c0*/  @!P0 BRA `(.L_x_325) ;  /* 0xfffffffc00f08947 */ /* 0x002fea000383ffff */
[----:B------:R-:W-:Y:S05]  /*e6d0*/  BRA `(.L_x_338) ;  /* 0xfffffff800f07947 */ /* 0x000fea000383ffff */
.L_x_326:
[----:B-1----:R1:W2:Y:S02]  /*e6e0*/  SYNCS.PHASECHK.TRANS64.TRYWAIT P0, [R6+URZ], R5 ;  /* 0x00000005060075a7 */ /* 0x0022a4000800017f */
[----:B--2---:R-:W-:Y:S05]  /*e6f0*/  @!P0 NANOSLEEP.SYNCS 0x989680 ;  /* 0x009896800000895d */ /* 0x004fea0003900000 */
[----:B------:R-:W2:Y:S02]  /*e700*/  @!P0 SYNCS.PHASECHK.TRANS64 P0, [R6+URZ], R5 ;  /* 0x00000005060085a7 */ /* 0x000ea4000800007f */
[----:B--2---:R-:W-:Y:S05]  /*e710*/  @!P0 BRA `(.L_x_326) ;  /* 0xfffffffc00f08947 */ /* 0x004fea000383ffff */
[----:B------:R-:W-:Y:S05]  /*e720*/  BRA `(.L_x_339) ;  /* 0xfffffff800f87947 */ /* 0x000fea000383ffff */
.L_x_340:
[----:B------:R-:W-:-:S00]  /*e730*/  BRA `(.L_x_340) ;  /* 0xfffffffc00fc7947 */ /* 0x000fc0000383ffff */
[----:B------:R-:W-:-:S00]  /*e740*/  NOP ;  /* 0x0000000000007918 */ /* 0x000fc00000000000 */
        /* <DEDUP_REMOVED lines=11> */
.L_x_341:


//--------------------- .nv.global.init           --------------------------
	.section	.nv.global.init,"aw",@progbits
.nv.global.init:
	.type		$str$24,@object
	.size		$str$24,($str$25 - $str$24)
$str$24:
        /*0000*/ 	.byte	0x28, 0x61, 0x64, 0x64, 0x72, 0x65, 0x73, 0x73, 0x20, 0x26, 0x20, 0x6d, 0x61, 0x73, 0x6b, 0x29
        /*0010*/ 	.byte	0x20, 0x3d, 0x3d, 0x20, 0x30, 0x00
	.type		$str$25,@object
	.size		$str$25,(__unnamed_1 - $str$25)
$str$25:
        /*0016*/ 	.byte	0x2f, 0x74, 0x6d, 0x70, 0x2f, 0x63, 0x75, 0x74, 0x6c, 0x61, 0x73, 0x73, 0x5f, 0x73, 0x77, 0x65
        /*0026*/ 	.byte	0x65, 0x70, 0x5f, 0x73, 0x72, 0x63, 0x2f, 0x69, 0x6e, 0x63, 0x6c, 0x75, 0x64, 0x65, 0x2f, 0x63
        /*0036*/ 	.byte	0x75, 0x74, 0x65, 0x2f, 0x70, 0x6f, 0x69, 0x6e, 0x74, 0x65, 0x72, 0x5f, 0x66, 0x6c, 0x61, 0x67
        /*0046*/ 	.byte	0x67, 0x65, 0x64, 0x2e, 0x68, 0x70, 0x70, 0x00
	.type		__unnamed_1,@object
	.size		__unnamed_1,(__unnamed_2 - __unnamed_1)
__unnamed_1:
        /*004e*/ 	.byte	0x61, 0x75, 0x74, 0x6f, 0x20, 0x63, 0x75, 0x74, 0x65, 0x3a, 0x3a, 0x61, 0x73, 0x5f, 0x70, 0x6f
        /* <DEDUP_REMOVED lines=28> */
        /*021e*/ 	.byte	0x20, 0x26, 0x5d, 0x00
	.type		__unnamed_2,@object
	.size		__unnamed_2,(.L_1 - __unnamed_2)
__unnamed_2:
        /* <DEDUP_REMOVED lines=30> */
.L_1:


//--------------------- .nv.shared._ZN7cutlass13device_kernelINS_4gemm6kernel13GemmUniversalIN4cute5tupleIJiiiiEEENS1_10collective13CollectiveMmaINS1_39MainloopSm90TmaGmmaRmemAWarpSpecializedILi4ENS5_IJNS4_1CILi1EEESB_SB_EEENS1_35KernelTmaWarpSpecializedCooperativeEEENS5_IJNSA_ILi128EEENSA_ILi256EEESF_EEENS_12float_e4m3_tENS5_IJlSB_lEEENS_12float_e5m2_tENS5_IJSB_llEEENS4_8TiledMMAINS4_8MMA_AtomIJNS4_4SM904GMMA31MMA_64x256x32_F32E5M2E4M3_RS_TNILNSP_7ScaleInE1ELSR_1EEEEEENS4_6LayoutINS5_IJNSA_ILi2EEESB_SB_EEENS5_IJSB_NSA_ILi0EEESX_EEEEENS5_IJNS4_10UnderscoreES10_S10_EEEEENS4_13SM90_TMA_LOADENS4_14ComposedLayoutINS4_7SwizzleILi3ELi4ELi3EEENS4_18smem_ptr_flag_bitsILi8EEENSU_INS5_IJNSA_ILi8EEESF_EEENS5_IJSF_SB_EEEEEEEvNS4_8identityES13_NS14_IS16_S18_NSU_INS5_IJSF_S19_EEENS5_IJSB_SF_EEEEEEENS4_9Copy_AtomIJNS4_39AutoVectorizingCopyWithAssumedAlignmentILi128EEESK_EEES1E_EENS_8epilogue10collective6detail29Sm90TmaWarpSpecializedAdapterINS1P_15DefaultEpilogueISI_SJ_SJ_NS1O_6thread17LinearCombinationISI_Li1EffLNS1T_9ScaleType4KindE0ELNS_15FloatRoundStyleE2ESI_EENS1_15EpilogueDefaultEEEEEvvEEEEvNT_6ParamsE --------------------------
	.section	.nv.shared._ZN7cutlass13device_kernelINS_4gemm6kernel13GemmUniversalIN4cute5tupleIJiiiiEEENS1_10collective13CollectiveMmaINS1_39MainloopSm90TmaGmmaRmemAWarpSpecializedILi4ENS5_IJNS4_1CILi1EEESB_SB_EEENS1_35KernelTmaWarpSpecializedCooperativeEEENS5_IJNSA_ILi128EEENSA_ILi256EEESF_EEENS_12float_e4m3_tENS5_IJlSB_lEEENS_12float_e5m2_tENS5_IJSB_llEEENS4_8TiledMMAINS4_8MMA_AtomIJNS4_4SM904GMMA31MMA_64x256x32_F32E5M2E4M3_RS_TNILNSP_7ScaleInE1ELSR_1EEEEEENS4_6LayoutINS5_IJNSA_ILi2EEESB_SB_EEENS5_IJSB_NSA_ILi0EEESX_EEEEENS5_IJNS4_10UnderscoreES10_S10_EEEEENS4_13SM90_TMA_LOADENS4_14ComposedLayoutINS4_7SwizzleILi3ELi4ELi3EEENS4_18smem_ptr_flag_bitsILi8EEENSU_INS5_IJNSA_ILi8EEESF_EEENS5_IJSF_SB_EEEEEEEvNS4_8identityES13_NS14_IS16_S18_NSU_INS5_IJSF_S19_EEENS5_IJSB_SF_EEEEEEENS4_9Copy_AtomIJNS4_39AutoVectorizingCopyWithAssumedAlignmentILi128EEESK_EEES1E_EENS_8epilogue10collective6detail29Sm90TmaWarpSpecializedAdapterINS1P_15DefaultEpilogueISI_SJ_SJ_NS1O_6thread17LinearCombinationISI_Li1EffLNS1T_9ScaleType4KindE0ELNS_15FloatRoundStyleE2ESI_EENS1_15EpilogueDefaultEEEEEvvEEEEvNT_6ParamsE,"aw",@nobits
	.sectionflags	@""
	.align	16
	.zero		1024


//--------------------- .nv.shared.reserved.0     --------------------------
	.section	.nv.shared.reserved.0,"aw",@nobits
	.weak		__nv_reservedSMEM_offset_0_alias
	.size		__nv_reservedSMEM_offset_0_alias, 0, 0
	.other		__nv_reservedSMEM_offset_0_alias,@"STO_CUDA_RESERVED_SHARED STV_DEFAULT"
__nv_reservedSMEM_offset_0_alias:
	.zero		0


//--------------------- .nv.global                --------------------------
	.section	.nv.global,"aw",@nobits
.nv.global:
	.type		_ZN40_INTERNAL_31e1ee07_4_k_cu_40c9a0b1_302354cute1_E,@object
	.size		_ZN40_INTERNAL_31e1ee07_4_k_cu_40c9a0b1_302354cute1_E,(_ZN40_INTERNAL_31e1ee07_4_k_cu_40c9a0b1_302354cuda3std3__45__cpo6cbeginE - _ZN40_INTERNAL_31e1ee07_4_k_cu_40c9a0b1_302354cute1_E)
_ZN40_INTERNAL_31e1ee07_4_k_cu_40c9a0b1_302354cute1_E:
	.zero		1
	.type		_ZN40_INTERNAL_31e1ee07_4_k_cu_40c9a0b1_302354cuda3std3__45__cpo6cbeginE,@object
	.size		_ZN40_INTERNAL_31e1ee07_4_k_cu_40c9a0b1_302354cuda3std3__45__cpo6cbeginE,(_ZN40_INTERNAL_31e1ee07_4_k_cu_40c9a0b1_302354cuda3std3__48in_placeE - _ZN40_INTERNAL_31e1ee07_4_k_cu_40c9a0b1_302354cuda3std3__45__cpo6cbeginE)
_ZN40_INTERNAL_31e1ee07_4_k_cu_40c9a0b1_302354cuda3std3__45__cpo6cbeginE:
	.zero		1
	.type		_ZN40_INTERNAL_31e1ee07_4_k_cu_40c9a0b1_302354cuda3std3__48in_placeE,@object
	.size		_ZN40_INTERNAL_31e1ee07_4_k_cu_40c9a0b1_302354cuda3std3__48in_placeE,(_ZN40_INTERNAL_31e1ee07_4_k_cu_40c9a0b1_302354cuda3std6ranges3__45__cpo9iter_moveE - _ZN40_INTERNAL_31e1ee07_4_k_cu_40c9a0b1_302354cuda3std3__48in_placeE)
_ZN40_INTERNAL_31e1ee07_4_k_cu_40c9a0b1_302354cuda3std3__48in_placeE:
	.zero		1
	.type		_ZN40_INTERNAL_31e1ee07_4_k_cu_40c9a0b1_302354cuda3std6ranges3__45__cpo9iter_moveE,@object
	.size		_ZN40_INTERNAL_31e1ee07_4_k_cu_40c9a0b1_302354cuda3std6ranges3__45__cpo9iter_moveE,(_ZN40_INTERNAL_31e1ee07_4_k_cu_40c9a0b1_302354cuda3std3__45__cpo5beginE - _ZN40_INTERNAL_31e1ee07_4_k_cu_40c9a0b1_302354cuda3std6ranges3__45__cpo9iter_moveE)
_ZN40_INTERNAL_31e1ee07_4_k_cu_40c9a0b1_302354cuda3std6ranges3__45__cpo9iter_moveE:
	.zero		1
	.type		_ZN40_INTERNAL_31e1ee07_4_k_cu_40c9a0b1_302354cuda3std3__45__cpo5beginE,@object
	.size		_ZN40_INTERNAL_31e1ee07_4_k_cu_40c9a0b1_302354cuda3std3__45__cpo5beginE,(_ZN40_INTERNAL_31e1ee07_4_k_cu_40c9a0b1_302354cuda3std3__442_GLOBAL__N__31e1ee07_4_k_cu_40c9a0b1_302356ignoreE - _ZN40_INTERNAL_31e1ee07_4_k_cu_40c9a0b1_302354cuda3std3__45__cpo5beginE)
_ZN40_INTERNAL_31e1ee07_4_k_cu_40c9a0b1_302354cuda3std3__45__cpo5beginE:
	.zero		1
	.type		_ZN40_INTERNAL_31e1ee07_4_k_cu_40c9a0b1_302354cuda3std3__442_GLOBAL__N__31e1ee07_4_k_cu_40c9a0b1_302356ignoreE,@object
	.size		_ZN40_INTERNAL_31e1ee07_4_k_cu_40c9a0b1_302354cuda3std3__442_GLOBAL__N__31e1ee07_4_k_cu_40c9a0b1_302356ignoreE,(_ZN40_INTERNAL_31e1ee07_4_k_cu_40c9a0b1_302354cute7productE - _ZN40_INTERNAL_31e1ee07_4_k_cu_40c9a0b1_302354cuda3std3__442_GLOBAL__N__31e1ee07_4_k_cu_40c9a0b1_302356ignoreE)
_ZN40_INTERNAL_31e1ee07_4_k_cu_40c9a0b1_302354cuda3std3__442_GLOBAL__N__31e1ee07_4_k_cu_40c9a0b1_302356ignoreE:
	.zero		1
	.type		_ZN40_INTERNAL_31e1ee07_4_k_cu_40c9a0b1_302354cute7productE,@object
	.size		_ZN40_INTERNAL_31e1ee07_4_k_cu_40c9a0b1_302354cute7productE,(_ZN40_INTERNAL_31e1ee07_4_k_cu_40c9a0b1_302354cuda3std3__45__cpo3endE - _ZN40_INTERNAL_31e1ee07_4_k_cu_40c9a0b1_302354cute7productE)
_ZN40_INTERNAL_31e1ee07_4_k_cu_40c9a0b1_302354cute7productE:
	.zero		1
	.type		_ZN40_INTERNAL_31e1ee07_4_k_cu_40c9a0b1_302354cuda3std3__45__cpo3endE,@object
	.size		_ZN40_INTERNAL_31e1ee07_4_k_cu_40c9a0b1_302354cuda3std3__45__cpo3endE,(_ZN40_INTERNAL_31e1ee07_4_k_cu_40c9a0b1_302354cuda3std3__419piecewise_constructE - _ZN40_INTERNAL_31e1ee07_4_k_cu_40c9a0b1_302354cuda3std3__45__cpo3endE)
_ZN40_INTERNAL_31e1ee07_4_k_cu_40c9a0b1_302354cuda3std3__45__cpo3endE:
	.zero		1
	.type		_ZN40_INTERNAL_31e1ee07_4_k_cu_40c9a0b1_302354cuda3std3__419piecewise_constructE,@object
	.size		_ZN40_INTERNAL_31e1ee07_4_k_cu_40c9a0b1_302354cuda3std3__419piecewise_constructE,(_ZN40_INTERNAL_31e1ee07_4_k_cu_40c9a0b1_302354cuda3std3__45__cpo4cendE - _ZN40_INTERNAL_31e1ee07_4_k_cu_40c9a0b1_302354cuda3std3__419piecewise_constructE)
_ZN40_INTERNAL_31e1ee07_4_k_cu_40c9a0b1_302354cuda3std3__419piecewise_constructE:
	.zero		1
	.type		_ZN40_INTERNAL_31e1ee07_4_k_cu_40c9a0b1_302354cuda3std3__45__cpo4cendE,@object
	.size		_ZN40_INTERNAL_31e1ee07_4_k_cu_40c9a0b1_302354cuda3std3__45__cpo4cendE,(_ZN40_INTERNAL_31e1ee07_4_k_cu_40c9a0b1_302354cuda3std6ranges3__45__cpo4swapE - _ZN40_INTERNAL_31e1ee07_4_k_cu_40c9a0b1_302354cuda3std3__45__cpo4cendE)
_ZN40_INTERNAL_31e1ee07_4_k_cu_40c9a0b1_302354cuda3std3__45__cpo4cendE:
	.zero		1
	.type		_ZN40_INTERNAL_31e1ee07_4_k_cu_40c9a0b1_302354cuda3std6ranges3__45__cpo4swapE,@object
	.size		_ZN40_INTERNAL_31e1ee07_4_k_cu_40c9a0b1_302354cuda3std6ranges3__45__cpo4swapE,(.L_9 - _ZN40_INTERNAL_31e1ee07_4_k_cu_40c9a0b1_302354cuda3std6ranges3__45__cpo4swapE)
_ZN40_INTERNAL_31e1ee07_4_k_cu_40c9a0b1_302354cuda3std6ranges3__45__cpo4swapE:
	.zero		1
.L_9:


//--------------------- .nv.constant0._ZN7cutlass13device_kernelINS_4gemm6kernel13GemmUniversalIN4cute5tupleIJiiiiEEENS1_10collective13CollectiveMmaINS1_39MainloopSm90TmaGmmaRmemAWarpSpecializedILi4ENS5_IJNS4_1CILi1EEESB_SB_EEENS1_35KernelTmaWarpSpecializedCooperativeEEENS5_IJNSA_ILi128EEENSA_ILi256EEESF_EEENS_12float_e4m3_tENS5_IJlSB_lEEENS_12float_e5m2_tENS5_IJSB_llEEENS4_8TiledMMAINS4_8MMA_AtomIJNS4_4SM904GMMA31MMA_64x256x32_F32E5M2E4M3_RS_TNILNSP_7ScaleInE1ELSR_1EEEEEENS4_6LayoutINS5_IJNSA_ILi2EEESB_SB_EEENS5_IJSB_NSA_ILi0EEESX_EEEEENS5_IJNS4_10UnderscoreES10_S10_EEEEENS4_13SM90_TMA_LOADENS4_14ComposedLayoutINS4_7SwizzleILi3ELi4ELi3EEENS4_18smem_ptr_flag_bitsILi8EEENSU_INS5_IJNSA_ILi8EEESF_EEENS5_IJSF_SB_EEEEEEEvNS4_8identityES13_NS14_IS16_S18_NSU_INS5_IJSF_S19_EEENS5_IJSB_SF_EEEEEEENS4_9Copy_AtomIJNS4_39AutoVectorizingCopyWithAssumedAlignmentILi128EEESK_EEES1E_EENS_8epilogue10collective6detail29Sm90TmaWarpSpecializedAdapterINS1P_15DefaultEpilogueISI_SJ_SJ_NS1O_6thread17LinearCombinationISI_Li1EffLNS1T_9ScaleType4KindE0ELNS_15FloatRoundStyleE2ESI_EENS1_15EpilogueDefaultEEEEEvvEEEEvNT_6ParamsE --------------------------
	.section	.nv.constant0._ZN7cutlass13device_kernelINS_4gemm6kernel13GemmUniversalIN4cute5tupleIJiiiiEEENS1_10collective13CollectiveMmaINS1_39MainloopSm90TmaGmmaRmemAWarpSpecializedILi4ENS5_IJNS4_1CILi1EEESB_SB_EEENS1_35KernelTmaWarpSpecializedCooperativeEEENS5_IJNSA_ILi128EEENSA_ILi256EEESF_EEENS_12float_e4m3_tENS5_IJlSB_lEEENS_12float_e5m2_tENS5_IJSB_llEEENS4_8TiledMMAINS4_8MMA_AtomIJNS4_4SM904GMMA31MMA_64x256x32_F32E5M2E4M3_RS_TNILNSP_7ScaleInE1ELSR_1EEEEEENS4_6LayoutINS5_IJNSA_ILi2EEESB_SB_EEENS5_IJSB_NSA_ILi0EEESX_EEEEENS5_IJNS4_10UnderscoreES10_S10_EEEEENS4_13SM90_TMA_LOADENS4_14ComposedLayoutINS4_7SwizzleILi3ELi4ELi3EEENS4_18smem_ptr_flag_bitsILi8EEENSU_INS5_IJNSA_ILi8EEESF_EEENS5_IJSF_SB_EEEEEEEvNS4_8identityES13_NS14_IS16_S18_NSU_INS5_IJSF_S19_EEENS5_IJSB_SF_EEEEEEENS4_9Copy_AtomIJNS4_39AutoVectorizingCopyWithAssumedAlignmentILi128EEESK_EEES1E_EENS_8epilogue10collective6detail29Sm90TmaWarpSpecializedAdapterINS1P_15DefaultEpilogueISI_SJ_SJ_NS1O_6thread17LinearCombinationISI_Li1EffLNS1T_9ScaleType4KindE0ELNS_15FloatRoundStyleE2ESI_EENS1_15EpilogueDefaultEEEEEvvEEEEvNT_6ParamsE,"a",@progbits
	.sectionflags	@""
	.align	4
.nv.constant0._ZN7cutlass13device_kernelINS_4gemm6kernel13GemmUniversalIN4cute5tupleIJiiiiEEENS1_10collective13CollectiveMmaINS1_39MainloopSm90TmaGmmaRmemAWarpSpecializedILi4ENS5_IJNS4_1CILi1EEESB_SB_EEENS1_35KernelTmaWarpSpecializedCooperativeEEENS5_IJNSA_ILi128EEENSA_ILi256EEESF_EEENS_12float_e4m3_tENS5_IJlSB_lEEENS_12float_e5m2_tENS5_IJSB_llEEENS4_8TiledMMAINS4_8MMA_AtomIJNS4_4SM904GMMA31MMA_64x256x32_F32E5M2E4M3_RS_TNILNSP_7ScaleInE1ELSR_1EEEEEENS4_6LayoutINS5_IJNSA_ILi2EEESB_SB_EEENS5_IJSB_NSA_ILi0EEESX_EEEEENS5_IJNS4_10UnderscoreES10_S10_EEEEENS4_13SM90_TMA_LOADENS4_14ComposedLayoutINS4_7SwizzleILi3ELi4ELi3EEENS4_18smem_ptr_flag_bitsILi8EEENSU_INS5_IJNSA_ILi8EEESF_EEENS5_IJSF_SB_EEEEEEEvNS4_8identityES13_NS14_IS16_S18_NSU_INS5_IJSF_S19_EEENS5_IJSB_SF_EEEEEEENS4_9Copy_AtomIJNS4_39AutoVectorizingCopyWithAssumedAlignmentILi128EEESK_EEES1E_EENS_8epilogue10collective6detail29Sm90TmaWarpSpecializedAdapterINS1P_15DefaultEpilogueISI_SJ_SJ_NS1O_6thread17LinearCombinationISI_Li1EffLNS1T_9ScaleType4KindE0ELNS_15FloatRoundStyleE2ESI_EENS1_15EpilogueDefaultEEEEEvvEEEEvNT_6ParamsE:
	.zero		1664


//--------------------- SYMBOLS --------------------------

	.type		.nv.reservedSmem.offset0,@object
	.size		.nv.reservedSmem.offset0,0x4
	.type		__assertfail,@function
